	.target	sm_90a

	.elftype	@"ET_EXEC"


//--------------------- .note.nv.tkinfo           --------------------------
	.section	.note.nv.tkinfo,"",@"SHT_NOTE"
	.sectionflags	@"SHF_NOTE_NV_TKINFO"
	.tkinfo
        /*0018*/ 	.word	0x00000002
        /*0030*/ 	.string	""
        /*0030*/ 	.string	"ptxas"
        /*0030*/ 	.string	"Cuda compilation tools, release 13.0, V13.0.88"
        /*0030*/ 	.string	"Build cuda_13.0.r13.0/compiler.36424714_0"
        /*0030*/ 	.string	"-arch sm_90a -m 64 "



//--------------------- .note.nv.cuinfo           --------------------------
	.section	.note.nv.cuinfo,"",@"SHT_NOTE"
	.sectionflags	@"SHF_NOTE_NV_CUINFO"
        /*0018*/ 	.short	0x0002
        /*001a*/ 	.short	0x005a
        /*001c*/ 	.short	0x0082
	.zero		2


//--------------------- .nv.info                  --------------------------
	.section	.nv.info,"",@"SHT_CUDA_INFO"
	.align	4


	//----- nvinfo : EIATTR_REGCOUNT
	.align		4
        /*0000*/ 	.byte	0x04, 0x2f
        /*0002*/ 	.short	(.L_12 - .L_11)
	.align		4
.L_11:
        /*0004*/ 	.word	index@(_ZN7cutlass13device_kernelINS_4gemm6kernel13GemmUniversalIN4cute5tupleIJiiiiEEENS1_10collective13CollectiveMmaINS1_37MainloopSm90TmaGmmaWarpSpecializedFP8ILi5ENS5_IJNS4_1CILi2EEESB_NSA_ILi1EEEEEENS1_35KernelTmaWarpSpecializedCooperativeEEENS5_IJNSA_ILi256EEENSA_ILi128EEENSA_ILi64EEEEEENS_12float_e5m2_tENS5_IJlSC_lEEESK_SL_NS4_8TiledMMAINS4_8MMA_AtomIJNS4_4SM904GMMA31MMA_64x128x32_F32E5M2E5M2_SS_TNILNSP_7ScaleInE1ELSR_1EEEEEENS4_6LayoutINS5_IJSB_SC_SC_EEENS5_IJSC_NSA_ILi0EEESW_EEEEENS5_IJNS4_10UnderscoreESZ_SZ_EEEEENS4_23SM90_TMA_LOAD_MULTICASTENS4_14ComposedLayoutINS4_7SwizzleILi2ELi4ELi3EEENS4_18smem_ptr_flag_bitsILi8EEENSU_INS5_IJNSA_ILi8EEESI_EEENS5_IJSI_SC_EEEEEEEvNS4_8identityES12_S1C_vS1D_EENS_8epilogue10collective6detail29Sm90TmaWarpSpecializedAdapterINS1G_15DefaultEpilogueISK_SL_SL_NS1F_6thread17LinearCombinationISK_Li1EffLNS1K_9ScaleType4KindE0ELNS_15FloatRoundStyleE2ESK_EENS1_15EpilogueDefaultEEEEEvvEEEEvNT_6ParamsE)
        /*0008*/ 	.word	0x000000a8


	//----- nvinfo : EIATTR_FRAME_SIZE
	.align		4
.L_12:
        /*000c*/ 	.byte	0x04, 0x11
        /*000e*/ 	.short	(.L_14 - .L_13)
	.align		4
.L_13:
        /*0010*/ 	.word	index@(_ZN7cutlass13device_kernelINS_4gemm6kernel13GemmUniversalIN4cute5tupleIJiiiiEEENS1_10collective13CollectiveMmaINS1_37MainloopSm90TmaGmmaWarpSpecializedFP8ILi5ENS5_IJNS4_1CILi2EEESB_NSA_ILi1EEEEEENS1_35KernelTmaWarpSpecializedCooperativeEEENS5_IJNSA_ILi256EEENSA_ILi128EEENSA_ILi64EEEEEENS_12float_e5m2_tENS5_IJlSC_lEEESK_SL_NS4_8TiledMMAINS4_8MMA_AtomIJNS4_4SM904GMMA31MMA_64x128x32_F32E5M2E5M2_SS_TNILNSP_7ScaleInE1ELSR_1EEEEEENS4_6LayoutINS5_IJSB_SC_SC_EEENS5_IJSC_NSA_ILi0EEESW_EEEEENS5_IJNS4_10UnderscoreESZ_SZ_EEEEENS4_23SM90_TMA_LOAD_MULTICASTENS4_14ComposedLayoutINS4_7SwizzleILi2ELi4ELi3EEENS4_18smem_ptr_flag_bitsILi8EEENSU_INS5_IJNSA_ILi8EEESI_EEENS5_IJSI_SC_EEEEEEEvNS4_8identityES12_S1C_vS1D_EENS_8epilogue10collective6detail29Sm90TmaWarpSpecializedAdapterINS1G_15DefaultEpilogueISK_SL_SL_NS1F_6thread17LinearCombinationISK_Li1EffLNS1K_9ScaleType4KindE0ELNS_15FloatRoundStyleE2ESK_EENS1_15EpilogueDefaultEEEEEvvEEEEvNT_6ParamsE)
        /*0014*/ 	.word	0x00000108


	//----- nvinfo : EIATTR_MIN_STACK_SIZE
	.align		4
.L_14:
        /*0018*/ 	.byte	0x04, 0x12
        /*001a*/ 	.short	(.L_16 - .L_15)
	.align		4
.L_15:
        /*001c*/ 	.word	index@(_ZN7cutlass13device_kernelINS_4gemm6kernel13GemmUniversalIN4cute5tupleIJiiiiEEENS1_10collective13CollectiveMmaINS1_37MainloopSm90TmaGmmaWarpSpecializedFP8ILi5ENS5_IJNS4_1CILi2EEESB_NSA_ILi1EEEEEENS1_35KernelTmaWarpSpecializedCooperativeEEENS5_IJNSA_ILi256EEENSA_ILi128EEENSA_ILi64EEEEEENS_12float_e5m2_tENS5_IJlSC_lEEESK_SL_NS4_8TiledMMAINS4_8MMA_AtomIJNS4_4SM904GMMA31MMA_64x128x32_F32E5M2E5M2_SS_TNILNSP_7ScaleInE1ELSR_1EEEEEENS4_6LayoutINS5_IJSB_SC_SC_EEENS5_IJSC_NSA_ILi0EEESW_EEEEENS5_IJNS4_10UnderscoreESZ_SZ_EEEEENS4_23SM90_TMA_LOAD_MULTICASTENS4_14ComposedLayoutINS4_7SwizzleILi2ELi4ELi3EEENS4_18smem_ptr_flag_bitsILi8EEENSU_INS5_IJNSA_ILi8EEESI_EEENS5_IJSI_SC_EEEEEEEvNS4_8identityES12_S1C_vS1D_EENS_8epilogue10collective6detail29Sm90TmaWarpSpecializedAdapterINS1G_15DefaultEpilogueISK_SL_SL_NS1F_6thread17LinearCombinationISK_Li1EffLNS1K_9ScaleType4KindE0ELNS_15FloatRoundStyleE2ESK_EENS1_15EpilogueDefaultEEEEEvvEEEEvNT_6ParamsE)
        /*0020*/ 	.word	0x00000108
.L_16:


//--------------------- .nv.compat                --------------------------
	.section	.nv.compat,"",@"SHT_CUDA_COMPAT_INFO"
	.align	4
        /*0000*/ 	.byte	0x02, 0x09, 0x01, 0x00, 0x02, 0x02, 0x04, 0x00, 0x02, 0x05, 0x05, 0x00, 0x03, 0x07, 0x01, 0x01
        /*0010*/ 	.byte	0x02, 0x03, 0x01, 0x00, 0x02, 0x06, 0x01, 0x00, 0x04, 0x0b, 0x08, 0x00, 0x00, 0x00, 0x00, 0x00
        /*0020*/ 	.byte	0x00, 0x00, 0x00, 0x00


//--------------------- .nv.info._ZN7cutlass13device_kernelINS_4gemm6kernel13GemmUniversalIN4cute5tupleIJiiiiEEENS1_10collective13CollectiveMmaINS1_37MainloopSm90TmaGmmaWarpSpecializedFP8ILi5ENS5_IJNS4_1CILi2EEESB_NSA_ILi1EEEEEENS1_35KernelTmaWarpSpecializedCooperativeEEENS5_IJNSA_ILi256EEENSA_ILi128EEENSA_ILi64EEEEEENS_12float_e5m2_tENS5_IJlSC_lEEESK_SL_NS4_8TiledMMAINS4_8MMA_AtomIJNS4_4SM904GMMA31MMA_64x128x32_F32E5M2E5M2_SS_TNILNSP_7ScaleInE1ELSR_1EEEEEENS4_6LayoutINS5_IJSB_SC_SC_EEENS5_IJSC_NSA_ILi0EEESW_EEEEENS5_IJNS4_10UnderscoreESZ_SZ_EEEEENS4_23SM90_TMA_LOAD_MULTICASTENS4_14ComposedLayoutINS4_7SwizzleILi2ELi4ELi3EEENS4_18smem_ptr_flag_bitsILi8EEENSU_INS5_IJNSA_ILi8EEESI_EEENS5_IJSI_SC_EEEEEEEvNS4_8identityES12_S1C_vS1D_EENS_8epilogue10collective6detail29Sm90TmaWarpSpecializedAdapterINS1G_15DefaultEpilogueISK_SL_SL_NS1F_6thread17LinearCombinationISK_Li1EffLNS1K_9ScaleType4KindE0ELNS_15FloatRoundStyleE2ESK_EENS1_15EpilogueDefaultEEEEEvvEEEEvNT_6ParamsE --------------------------
	.section	.nv.info._ZN7cutlass13device_kernelINS_4gemm6kernel13GemmUniversalIN4cute5tupleIJiiiiEEENS1_10collective13CollectiveMmaINS1_37MainloopSm90TmaGmmaWarpSpecializedFP8ILi5ENS5_IJNS4_1CILi2EEESB_NSA_ILi1EEEEEENS1_35KernelTmaWarpSpecializedCooperativeEEENS5_IJNSA_ILi256EEENSA_ILi128EEENSA_ILi64EEEEEENS_12float_e5m2_tENS5_IJlSC_lEEESK_SL_NS4_8TiledMMAINS4_8MMA_AtomIJNS4_4SM904GMMA31MMA_64x128x32_F32E5M2E5M2_SS_TNILNSP_7ScaleInE1ELSR_1EEEEEENS4_6LayoutINS5_IJSB_SC_SC_EEENS5_IJSC_NSA_ILi0EEESW_EEEEENS5_IJNS4_10UnderscoreESZ_SZ_EEEEENS4_23SM90_TMA_LOAD_MULTICASTENS4_14ComposedLayoutINS4_7SwizzleILi2ELi4ELi3EEENS4_18smem_ptr_flag_bitsILi8EEENSU_INS5_IJNSA_ILi8EEESI_EEENS5_IJSI_SC_EEEEEEEvNS4_8identityES12_S1C_vS1D_EENS_8epilogue10collective6detail29Sm90TmaWarpSpecializedAdapterINS1G_15DefaultEpilogueISK_SL_SL_NS1F_6thread17LinearCombinationISK_Li1EffLNS1K_9ScaleType4KindE0ELNS_15FloatRoundStyleE2ESK_EENS1_15EpilogueDefaultEEEEEvvEEEEvNT_6ParamsE,"",@"SHT_CUDA_INFO"
	.sectionflags	@""
	.align	4


	//----- nvinfo : EIATTR_CUDA_API_VERSION
	.align		4
        /*0000*/ 	.byte	0x04, 0x37
        /*0002*/ 	.short	(.L_18 - .L_17)
.L_17:
        /*0004*/ 	.word	0x00000082


	//----- nvinfo : EIATTR_KPARAM_INFO
	.align		4
.L_18:
        /*0008*/ 	.byte	0x04, 0x17
        /*000a*/ 	.short	(.L_20 - .L_19)
.L_19:
        /*000c*/ 	.word	0x00000000
        /*0010*/ 	.short	0x0000
        /*0012*/ 	.short	0x0070
        /*0014*/ 	.byte	0x00, 0xf0, 0x01, 0x10


	//----- nvinfo : EIATTR_SPARSE_MMA_MASK
	.align		4
.L_20:
        /*0018*/ 	.byte	0x03, 0x50
        /*001a*/ 	.short	0x0000


	//----- nvinfo : EIATTR_MAXREG_COUNT
	.align		4
        /*001c*/ 	.byte	0x03, 0x1b
        /*001e*/ 	.short	0x00a8


	//----- nvinfo : EIATTR_NUM_BARRIERS
	.align		4
        /*0020*/ 	.byte	0x02, 0x4c
        /*0022*/ 	.byte	0x01
	.zero		1


	//----- nvinfo : EIATTR_ANNOTATIONS
	.align		4
        /*0024*/ 	.byte	0x04, 0x55
        /*0026*/ 	.short	(.L_22 - .L_21)


	//   ....[0]....
.L_21:
        /*0028*/ 	.word	0x00000001
        /*002c*/ 	.byte	0x30, 0x07, 0x00, 0x00, 0x01, 0x00, 0x00, 0x00, 0x20, 0x08, 0x00, 0x00, 0x01, 0x00, 0x00, 0x00
        /* <DEDUP_REMOVED lines=198> */
        /*0c9c*/ 	.byte	0x70, 0x07, 0x01, 0x00


	//----- nvinfo : EIATTR_MERCURY_ISA_VERSION
	.align		4
.L_22:
        /*0ca0*/ 	.byte	0x03, 0x5f
        /*0ca2*/ 	.short	0x0101


	//----- nvinfo : EIATTR_INT_WARP_WIDE_INSTR_OFFSETS
	.align		4
        /*0ca4*/ 	.byte	0x04, 0x31
        /*0ca6*/ 	.short	(.L_24 - .L_23)


	//   ....[0]....
.L_23:
        /*0ca8*/ 	.word	0x00000570


	//   ....[1]....
        /*0cac*/ 	.word	0x00000590


	//   ....[2]....
        /*0cb0*/ 	.word	0x00000700


	//----- nvinfo : EIATTR_COOP_GROUP_MASK_REGIDS
	.align		4
.L_24:
        /*0cb4*/ 	.byte	0x04, 0x29
        /*0cb6*/ 	.short	(.L_26 - .L_25)


	//   ....[0]....
.L_25:
        /*0cb8*/ 	.word	0xffffffff


	//   ....[1]....
        /*0cbc*/ 	.word	0xffffffff


	//   ....[2]....
        /*0cc0*/ 	.word	0xffffffff


	//   ....[3]....
        /*0cc4*/ 	.word	0xffffffff


	//   ....[4]....
        /*0cc8*/ 	.word	0xffffffff


	//   ....[5]....
        /*0ccc*/ 	.word	0xffffffff


	//----- nvinfo : EIATTR_COOP_GROUP_INSTR_OFFSETS
	.align		4
.L_26:
        /*0cd0*/ 	.byte	0x04, 0x28
        /*0cd2*/ 	.short	(.L_28 - .L_27)


	//   ....[0]....
.L_27:
        /*0cd4*/ 	.word	0x00000070


	//   ....[1]....
        /*0cd8*/ 	.word	0x00000080


	//   ....[2]....
        /*0cdc*/ 	.word	0x000001a0


	//   ....[3]....
        /*0ce0*/ 	.word	0x000003e0


	//   ....[4]....
        /*0ce4*/ 	.word	0x00000860


	//   ....[5]....
        /*0ce8*/ 	.word	0x000015e0


	//----- nvinfo : EIATTR_REG_RECONFIG
	.align		4
.L_28:
        /*0cec*/ 	.byte	0x01, 0x54
	.zero		2


	//----- nvinfo : EIATTR_MBARRIER_INSTR_OFFSETS
	.align		4
        /*0cf0*/ 	.byte	0x04, 0x39
        /*0cf2*/ 	.short	(.L_30 - .L_29)


	//   ....[0]....
.L_29:
        /*0cf4*/ 	.word	0x00000320
        /*0cf8*/ 	.word	0x000000ff
        /*0cfc*/ 	.word	0x00000000
        /*0d00*/ 	.short	0x0100
        /*0d02*/ 	.byte	0x09
	.zero		1


	//   ....[1]....
        /*0d04*/ 	.word	0x00000330
        /*0d08*/ 	.word	0x000000ff
        /*0d0c*/ 	.word	0x00000028
        /*0d10*/ 	.short	0x0100
        /*0d12*/ 	.byte	0x09
	.zero		1


	//   ....[2]....
        /*0d14*/ 	.word	0x00000340
        /*0d18*/ 	.word	0x000000ff
        /*0d1c*/ 	.word	0x00000008
        /*0d20*/ 	.short	0x0100
        /*0d22*/ 	.byte	0x09
	.zero		1


	//   ....[3]....
        /*0d24*/ 	.word	0x00000350
        /*0d28*/ 	.word	0x000000ff
        /*0d2c*/ 	.word	0x00000030
        /*0d30*/ 	.short	0x0100
        /*0d32*/ 	.byte	0x09
	.zero		1


	//   ....[4]....
        /*0d34*/ 	.word	0x00000360
        /*0d38*/ 	.word	0x000000ff
        /*0d3c*/ 	.word	0x00000010
        /*0d40*/ 	.short	0x0100
        /*0d42*/ 	.byte	0x09
	.zero		1


	//   ....[5]....
        /*0d44*/ 	.word	0x00000370
        /*0d48*/ 	.word	0x000000ff
        /*0d4c*/ 	.word	0x00000038
        /*0d50*/ 	.short	0x0100
        /*0d52*/ 	.byte	0x09
	.zero		1


	//   ....[6]....
        /*0d54*/ 	.word	0x00000380
        /*0d58*/ 	.word	0x000000ff
        /*0d5c*/ 	.word	0x00000018
        /*0d60*/ 	.short	0x0100
        /*0d62*/ 	.byte	0x09
	.zero		1


	//   ....[7]....
        /*0d64*/ 	.word	0x00000390
        /*0d68*/ 	.word	0x000000ff
        /*0d6c*/ 	.word	0x00000040
        /*0d70*/ 	.short	0x0100
        /*0d72*/ 	.byte	0x09
	.zero		1


	//   ....[8]....
        /*0d74*/ 	.word	0x000003a0
        /*0d78*/ 	.word	0x000000ff
        /*0d7c*/ 	.word	0x00000020
        /*0d80*/ 	.short	0x0100
        /*0d82*/ 	.byte	0x09
	.zero		1


	//   ....[9]....
        /*0d84*/ 	.word	0x000003b0
        /*0d88*/ 	.word	0x000000ff
        /*0d8c*/ 	.word	0x00000048
        /*0d90*/ 	.short	0x0100
        /*0d92*/ 	.byte	0x09
	.zero		1


	//   ....[10]....
        /*0d94*/ 	.word	0x00000790
        /*0d98*/ 	.word	0x000000ff
        /*0d9c*/ 	.word	0x00000060
        /*0da0*/ 	.short	0x0100
        /*0da2*/ 	.byte	0x06
	.zero		1


	//   ....[11]....
        /*0da4*/ 	.word	0x00000800
        /*0da8*/ 	.word	0x000000ff
        /*0dac*/ 	.word	0x00000068
        /*0db0*/ 	.short	0x0100
        /*0db2*/ 	.byte	0x06
	.zero		1


	//   ....[12]....
        /*0db4*/ 	.word	0x00001df0
        /*0db8*/ 	.word	0x000000ff
        /*0dbc*/ 	.word	0x00000000
        /*0dc0*/ 	.short	0x010a
        /*0dc2*/ 	.byte	0x06
	.zero		1


	//   ....[13]....
        /*0dc4*/ 	.word	0x00001e30
        /*0dc8*/ 	.word	0x000000ff
        /*0dcc*/ 	.word	0x00000000
        /*0dd0*/ 	.short	0x010a
        /*0dd2*/ 	.byte	0x06
	.zero		1


	//   ....[14]....
        /*0dd4*/ 	.word	0x000030c0
        /*0dd8*/ 	.word	0x000000ff
        /*0ddc*/ 	.word	0x00000000
        /*0de0*/ 	.short	0x010a
        /*0de2*/ 	.byte	0x10
	.zero		1


	//   ....[15]....
        /*0de4*/ 	.word	0x00003100
        /*0de8*/ 	.word	0x000000ff
        /*0dec*/ 	.word	0x00000000
        /*0df0*/ 	.short	0x010a
        /*0df2*/ 	.byte	0x10
	.zero		1


	//   ....[16]....
        /*0df4*/ 	.word	0x00004210
        /*0df8*/ 	.word	0x000000e5
        /*0dfc*/ 	.word	0x00000000
        /*0e00*/ 	.short	0x0101
        /*0e02*/ 	.byte	0x3f
	.zero		1


	//   ....[17]....
        /*0e04*/ 	.word	0x00005430
        /*0e08*/ 	.word	0x00000018
        /*0e0c*/ 	.word	0x00000000
        /*0e10*/ 	.short	0x0101
        /*0e12*/ 	.byte	0x3f
	.zero		1


	//   ....[18]....
        /*0e14*/ 	.word	0x0000f8c0
        /*0e18*/ 	.word	0x0000000b
        /*0e1c*/ 	.word	0x00000028
        /*0e20*/ 	.short	0x010a
        /*0e22*/ 	.byte	0x3f
	.zero		1


	//   ....[19]....
        /*0e24*/ 	.word	0x0000fcb0
        /*0e28*/ 	.word	0x00000004
        /*0e2c*/ 	.word	0x00000068
        /*0e30*/ 	.short	0x0101
        /*0e32*/ 	.byte	0x3f
	.zero		1


	//   ....[20]....
        /*0e34*/ 	.word	0x00010430
        /*0e38*/ 	.word	0x00000007
        /*0e3c*/ 	.word	0x00000000
        /*0e40*/ 	.short	0x010a
        /*0e42*/ 	.byte	0x3f
	.zero		1


	//   ....[21]....
        /*0e44*/ 	.word	0x000104b0
        /*0e48*/ 	.word	0x00000009
        /*0e4c*/ 	.word	0x00000000
        /*0e50*/ 	.short	0x010a
        /*0e52*/ 	.byte	0x3f
	.zero		1


	//   ....[22]....
        /*0e54*/ 	.word	0x00010540
        /*0e58*/ 	.word	0x00000006
        /*0e5c*/ 	.word	0x00000000
        /*0e60*/ 	.short	0x010a
        /*0e62*/ 	.byte	0x3f
	.zero		1


	//   ....[23]....
        /*0e64*/ 	.word	0x000105d0
        /*0e68*/ 	.word	0x00000009
        /*0e6c*/ 	.word	0x00000000
        /*0e70*/ 	.short	0x010a
        /*0e72*/ 	.byte	0x3f
	.zero		1


	//   ....[24]....
        /*0e74*/ 	.word	0x00010660
        /*0e78*/ 	.word	0x00000003
        /*0e7c*/ 	.word	0x00000000
        /*0e80*/ 	.short	0x010a
        /*0e82*/ 	.byte	0x3f
	.zero		1


	//   ....[25]....
        /*0e84*/ 	.word	0x000106d0
        /*0e88*/ 	.word	0x00000003
        /*0e8c*/ 	.word	0x00000000
        /*0e90*/ 	.short	0x010a
        /*0e92*/ 	.byte	0x3f
	.zero		1


	//   ....[26]....
        /*0e94*/ 	.word	0x00010740
        /*0e98*/ 	.word	0x00000000
        /*0e9c*/ 	.word	0x00000000
        /*0ea0*/ 	.short	0x010a
        /*0ea2*/ 	.byte	0x3f
	.zero		1


	//   ....[27]....
        /*0ea4*/ 	.word	0x00010820
        /*0ea8*/ 	.word	0x0000000b
        /*0eac*/ 	.word	0x00000028
        /*0eb0*/ 	.short	0x010a
        /*0eb2*/ 	.byte	0x3f
	.zero		1


	//   ....[28]....
        /*0eb4*/ 	.word	0x000108f0
        /*0eb8*/ 	.word	0x00000007
        /*0ebc*/ 	.word	0x00000000
        /*0ec0*/ 	.short	0x010a
        /*0ec2*/ 	.byte	0x3f
	.zero		1


	//   ....[29]....
        /*0ec4*/ 	.word	0x00010940
        /*0ec8*/ 	.word	0x00000009
        /*0ecc*/ 	.word	0x00000000
        /*0ed0*/ 	.short	0x010a
        /*0ed2*/ 	.byte	0x3f
	.zero		1


	//   ....[30]....
        /*0ed4*/ 	.word	0x00010990
        /*0ed8*/ 	.word	0x00000006
        /*0edc*/ 	.word	0x00000000
        /*0ee0*/ 	.short	0x010a
        /*0ee2*/ 	.byte	0x3f
	.zero		1


	//   ....[31]....
        /*0ee4*/ 	.word	0x000109e0
        /*0ee8*/ 	.word	0x00000009
        /*0eec*/ 	.word	0x00000000
        /*0ef0*/ 	.short	0x010a
        /*0ef2*/ 	.byte	0x3f
	.zero		1


	//----- nvinfo : EIATTR_NUM_MBARRIERS
	.align		4
.L_30:
        /*0ef4*/ 	.byte	0x03, 0x38
        /*0ef6*/ 	.short	0x000c


	//----- nvinfo : EIATTR_EXIT_INSTR_OFFSETS
	.align		4
        /*0ef8*/ 	.byte	0x04, 0x1c
        /*0efa*/ 	.short	(.L_32 - .L_31)


	//   ....[0]....
.L_31:
        /*0efc*/ 	.word	0x000009f0


	//   ....[1]....
        /*0f00*/ 	.word	0x00001280


	//   ....[2]....
        /*0f04*/ 	.word	0x0000eed0


	//   ....[3]....
        /*0f08*/ 	.word	0x0000f460


	//   ....[4]....
        /*0f0c*/ 	.word	0x000106b0


	//----- nvinfo : EIATTR_MAX_THREADS
	.align		4
.L_32:
        /*0f10*/ 	.byte	0x04, 0x05
        /*0f12*/ 	.short	(.L_34 - .L_33)
.L_33:
        /*0f14*/ 	.word	0x00000180
        /*0f18*/ 	.word	0x00000001
        /*0f1c*/ 	.word	0x00000001


	//----- nvinfo : EIATTR_CRS_STACK_SIZE
	.align		4
.L_34:
        /*0f20*/ 	.byte	0x04, 0x1e
        /*0f22*/ 	.short	(.L_36 - .L_35)
.L_35:
        /*0f24*/ 	.word	0x00000000


	//----- nvinfo : EIATTR_CBANK_PARAM_SIZE
	.align		4
.L_36:
        /*0f28*/ 	.byte	0x03, 0x19
        /*0f2a*/ 	.short	0x0470


	//----- nvinfo : EIATTR_PARAM_CBANK
	.align		4
        /*0f2c*/ 	.byte	0x04, 0x0a
        /*0f2e*/ 	.short	(.L_38 - .L_37)
	.align		4
.L_37:
        /*0f30*/ 	.word	index@(.nv.constant0._ZN7cutlass13device_kernelINS_4gemm6kernel13GemmUniversalIN4cute5tupleIJiiiiEEENS1_10collective13CollectiveMmaINS1_37MainloopSm90TmaGmmaWarpSpecializedFP8ILi5ENS5_IJNS4_1CILi2EEESB_NSA_ILi1EEEEEENS1_35KernelTmaWarpSpecializedCooperativeEEENS5_IJNSA_ILi256EEENSA_ILi128EEENSA_ILi64EEEEEENS_12float_e5m2_tENS5_IJlSC_lEEESK_SL_NS4_8TiledMMAINS4_8MMA_AtomIJNS4_4SM904GMMA31MMA_64x128x32_F32E5M2E5M2_SS_TNILNSP_7ScaleInE1ELSR_1EEEEEENS4_6LayoutINS5_IJSB_SC_SC_EEENS5_IJSC_NSA_ILi0EEESW_EEEEENS5_IJNS4_10UnderscoreESZ_SZ_EEEEENS4_23SM90_TMA_LOAD_MULTICASTENS4_14ComposedLayoutINS4_7SwizzleILi2ELi4ELi3EEENS4_18smem_ptr_flag_bitsILi8EEENSU_INS5_IJNSA_ILi8EEESI_EEENS5_IJSI_SC_EEEEEEEvNS4_8identityES12_S1C_vS1D_EENS_8epilogue10collective6detail29Sm90TmaWarpSpecializedAdapterINS1G_15DefaultEpilogueISK_SL_SL_NS1F_6thread17LinearCombinationISK_Li1EffLNS1K_9ScaleType4KindE0ELNS_15FloatRoundStyleE2ESK_EENS1_15EpilogueDefaultEEEEEvvEEEEvNT_6ParamsE)
        /*0f34*/ 	.short	0x0210
        /*0f36*/ 	.short	0x0470


	//----- nvinfo : EIATTR_SW_WAR
	.align		4
.L_38:
        /*0f38*/ 	.byte	0x04, 0x36
        /*0f3a*/ 	.short	(.L_40 - .L_39)
.L_39:
        /*0f3c*/ 	.word	0x00000008
.L_40:


//--------------------- .nv.callgraph             --------------------------
	.section	.nv.callgraph,"",@"SHT_CUDA_CALLGRAPH"
	.align	4
	.sectionentsize	8
	.align		4
        /*0000*/ 	.word	0x00000000
	.align		4
        /*0004*/ 	.word	0xffffffff
	.align		4
        /*0008*/ 	.word	0x00000000
	.align		4
        /*000c*/ 	.word	0xfffffffe
	.align		4
        /*0010*/ 	.word	0x00000000
	.align		4
        /*0014*/ 	.word	0xfffffffd
	.align		4
        /*0018*/ 	.word	0x00000000
	.align		4
        /*001c*/ 	.word	0xfffffffc


//--------------------- .nv.constant4             --------------------------
	.section	.nv.constant4,"a",@progbits
	.align	8
	.align		8
.nv.constant4:
        /*0000*/ 	.dword	_ZN39_INTERNAL_ddb807b9_4_k_cu_fcaaf1a0_58074cuda3std3__45__cpo5beginE
	.align		8
        /*0008*/ 	.dword	_ZN39_INTERNAL_ddb807b9_4_k_cu_fcaaf1a0_58074cuda3std3__45__cpo3endE
	.align		8
        /*0010*/ 	.dword	_ZN39_INTERNAL_ddb807b9_4_k_cu_fcaaf1a0_58074cuda3std3__45__cpo6cbeginE
	.align		8
        /*0018*/ 	.dword	_ZN39_INTERNAL_ddb807b9_4_k_cu_fcaaf1a0_58074cuda3std3__45__cpo4cendE
	.align		8
        /*0020*/ 	.dword	_ZN39_INTERNAL_ddb807b9_4_k_cu_fcaaf1a0_58074cuda3std3__441_GLOBAL__N__ddb807b9_4_k_cu_fcaaf1a0_58076ignoreE
	.align		8
        /*0028*/ 	.dword	_ZN39_INTERNAL_ddb807b9_4_k_cu_fcaaf1a0_58074cuda3std3__419piecewise_constructE
	.align		8
        /*0030*/ 	.dword	_ZN39_INTERNAL_ddb807b9_4_k_cu_fcaaf1a0_58074cuda3std3__48in_placeE
	.align		8
        /*0038*/ 	.dword	_ZN39_INTERNAL_ddb807b9_4_k_cu_fcaaf1a0_58074cuda3std6ranges3__45__cpo4swapE
	.align		8
        /*0040*/ 	.dword	_ZN39_INTERNAL_ddb807b9_4_k_cu_fcaaf1a0_58074cuda3std6ranges3__45__cpo9iter_moveE
	.align		8
        /*0048*/ 	.dword	_ZN39_INTERNAL_ddb807b9_4_k_cu_fcaaf1a0_58074cute7productE
	.align		8
        /*0050*/ 	.dword	_ZN39_INTERNAL_ddb807b9_4_k_cu_fcaaf1a0_58074cute1_E


//--------------------- .text._ZN7cutlass13device_kernelINS_4gemm6kernel13GemmUniversalIN4cute5tupleIJiiiiEEENS1_10collective13CollectiveMmaINS1_37MainloopSm90TmaGmmaWarpSpecializedFP8ILi5ENS5_IJNS4_1CILi2EEESB_NSA_ILi1EEEEEENS1_35KernelTmaWarpSpecializedCooperativeEEENS5_IJNSA_ILi256EEENSA_ILi128EEENSA_ILi64EEEEEENS_12float_e5m2_tENS5_IJlSC_lEEESK_SL_NS4_8TiledMMAINS4_8MMA_AtomIJNS4_4SM904GMMA31MMA_64x128x32_F32E5M2E5M2_SS_TNILNSP_7ScaleInE1ELSR_1EEEEEENS4_6LayoutINS5_IJSB_SC_SC_EEENS5_IJSC_NSA_ILi0EEESW_EEEEENS5_IJNS4_10UnderscoreESZ_SZ_EEEEENS4_23SM90_TMA_LOAD_MULTICASTENS4_14ComposedLayoutINS4_7SwizzleILi2ELi4ELi3EEENS4_18smem_ptr_flag_bitsILi8EEENSU_INS5_IJNSA_ILi8EEESI_EEENS5_IJSI_SC_EEEEEEEvNS4_8identityES12_S1C_vS1D_EENS_8epilogue10collective6detail29Sm90TmaWarpSpecializedAdapterINS1G_15DefaultEpilogueISK_SL_SL_NS1F_6thread17LinearCombinationISK_Li1EffLNS1K_9ScaleType4KindE0ELNS_15FloatRoundStyleE2ESK_EENS1_15EpilogueDefaultEEEEEvvEEEEvNT_6ParamsE --------------------------
	.section	.text._ZN7cutlass13device_kernelINS_4gemm6kernel13GemmUniversalIN4cute5tupleIJiiiiEEENS1_10collective13CollectiveMmaINS1_37MainloopSm90TmaGmmaWarpSpecializedFP8ILi5ENS5_IJNS4_1CILi2EEESB_NSA_ILi1EEEEEENS1_35KernelTmaWarpSpecializedCooperativeEEENS5_IJNSA_ILi256EEENSA_ILi128EEENSA_ILi64EEEEEENS_12float_e5m2_tENS5_IJlSC_lEEESK_SL_NS4_8TiledMMAINS4_8MMA_AtomIJNS4_4SM904GMMA31MMA_64x128x32_F32E5M2E5M2_SS_TNILNSP_7ScaleInE1ELSR_1EEEEEENS4_6LayoutINS5_IJSB_SC_SC_EEENS5_IJSC_NSA_ILi0EEESW_EEEEENS5_IJNS4_10UnderscoreESZ_SZ_EEEEENS4_23SM90_TMA_LOAD_MULTICASTENS4_14ComposedLayoutINS4_7SwizzleILi2ELi4ELi3EEENS4_18smem_ptr_flag_bitsILi8EEENSU_INS5_IJNSA_ILi8EEESI_EEENS5_IJSI_SC_EEEEEEEvNS4_8identityES12_S1C_vS1D_EENS_8epilogue10collective6detail29Sm90TmaWarpSpecializedAdapterINS1G_15DefaultEpilogueISK_SL_SL_NS1F_6thread17LinearCombinationISK_Li1EffLNS1K_9ScaleType4KindE0ELNS_15FloatRoundStyleE2ESK_EENS1_15EpilogueDefaultEEEEEvvEEEEvNT_6ParamsE,"ax",@progbits
	.align	128
.text._ZN7cutlass13device_kernelINS_4gemm6kernel13GemmUniversalIN4cute5tupleIJiiiiEEENS1_10collective13CollectiveMmaINS1_37MainloopSm90TmaGmmaWarpSpecializedFP8ILi5ENS5_IJNS4_1CILi2EEESB_NSA_ILi1EEEEEENS1_35KernelTmaWarpSpecializedCooperativeEEENS5_IJNSA_ILi256EEENSA_ILi128EEENSA_ILi64EEEEEENS_12float_e5m2_tENS5_IJlSC_lEEESK_SL_NS4_8TiledMMAINS4_8MMA_AtomIJNS4_4SM904GMMA31MMA_64x128x32_F32E5M2E5M2_SS_TNILNSP_7ScaleInE1ELSR_1EEEEEENS4_6LayoutINS5_IJSB_SC_SC_EEENS5_IJSC_NSA_ILi0EEESW_EEEEENS5_IJNS4_10UnderscoreESZ_SZ_EEEEENS4_23SM90_TMA_LOAD_MULTICASTENS4_14ComposedLayoutINS4_7SwizzleILi2ELi4ELi3EEENS4_18smem_ptr_flag_bitsILi8EEENSU_INS5_IJNSA_ILi8EEESI_EEENS5_IJSI_SC_EEEEEEEvNS4_8identityES12_S1C_vS1D_EENS_8epilogue10collective6detail29Sm90TmaWarpSpecializedAdapterINS1G_15DefaultEpilogueISK_SL_SL_NS1F_6thread17LinearCombinationISK_Li1EffLNS1K_9ScaleType4KindE0ELNS_15FloatRoundStyleE2ESK_EENS1_15EpilogueDefaultEEEEEvvEEEEvNT_6ParamsE:
        .type           _ZN7cutlass13device_kernelINS_4gemm6kernel13GemmUniversalIN4cute5tupleIJiiiiEEENS1_10collective13CollectiveMmaINS1_37MainloopSm90TmaGmmaWarpSpecializedFP8ILi5ENS5_IJNS4_1CILi2EEESB_NSA_ILi1EEEEEENS1_35KernelTmaWarpSpecializedCooperativeEEENS5_IJNSA_ILi256EEENSA_ILi128EEENSA_ILi64EEEEEENS_12float_e5m2_tENS5_IJlSC_lEEESK_SL_NS4_8TiledMMAINS4_8MMA_AtomIJNS4_4SM904GMMA31MMA_64x128x32_F32E5M2E5M2_SS_TNILNSP_7ScaleInE1ELSR_1EEEEEENS4_6LayoutINS5_IJSB_SC_SC_EEENS5_IJSC_NSA_ILi0EEESW_EEEEENS5_IJNS4_10UnderscoreESZ_SZ_EEEEENS4_23SM90_TMA_LOAD_MULTICASTENS4_14ComposedLayoutINS4_7SwizzleILi2ELi4ELi3EEENS4_18smem_ptr_flag_bitsILi8EEENSU_INS5_IJNSA_ILi8EEESI_EEENS5_IJSI_SC_EEEEEEEvNS4_8identityES12_S1C_vS1D_EENS_8epilogue10collective6detail29Sm90TmaWarpSpecializedAdapterINS1G_15DefaultEpilogueISK_SL_SL_NS1F_6thread17LinearCombinationISK_Li1EffLNS1K_9ScaleType4KindE0ELNS_15FloatRoundStyleE2ESK_EENS1_15EpilogueDefaultEEEEEvvEEEEvNT_6ParamsE,@function
        .size           _ZN7cutlass13device_kernelINS_4gemm6kernel13GemmUniversalIN4cute5tupleIJiiiiEEENS1_10collective13CollectiveMmaINS1_37MainloopSm90TmaGmmaWarpSpecializedFP8ILi5ENS5_IJNS4_1CILi2EEESB_NSA_ILi1EEEEEENS1_35KernelTmaWarpSpecializedCooperativeEEENS5_IJNSA_ILi256EEENSA_ILi128EEENSA_ILi64EEEEEENS_12float_e5m2_tENS5_IJlSC_lEEESK_SL_NS4_8TiledMMAINS4_8MMA_AtomIJNS4_4SM904GMMA31MMA_64x128x32_F32E5M2E5M2_SS_TNILNSP_7ScaleInE1ELSR_1EEEEEENS4_6LayoutINS5_IJSB_SC_SC_EEENS5_IJSC_NSA_ILi0EEESW_EEEEENS5_IJNS4_10UnderscoreESZ_SZ_EEEEENS4_23SM90_TMA_LOAD_MULTICASTENS4_14ComposedLayoutINS4_7SwizzleILi2ELi4ELi3EEENS4_18smem_ptr_flag_bitsILi8EEENSU_INS5_IJNSA_ILi8EEESI_EEENS5_IJSI_SC_EEEEEEEvNS4_8identityES12_S1C_vS1D_EENS_8epilogue10collective6detail29Sm90TmaWarpSpecializedAdapterINS1G_15DefaultEpilogueISK_SL_SL_NS1F_6thread17LinearCombinationISK_Li1EffLNS1K_9ScaleType4KindE0ELNS_15FloatRoundStyleE2ESK_EENS1_15EpilogueDefaultEEEEEvvEEEEvNT_6ParamsE,(.L_x_336 - _ZN7cutlass13device_kernelINS_4gemm6kernel13GemmUniversalIN4cute5tupleIJiiiiEEENS1_10collective13CollectiveMmaINS1_37MainloopSm90TmaGmmaWarpSpecializedFP8ILi5ENS5_IJNS4_1CILi2EEESB_NSA_ILi1EEEEEENS1_35KernelTmaWarpSpecializedCooperativeEEENS5_IJNSA_ILi256EEENSA_ILi128EEENSA_ILi64EEEEEENS_12float_e5m2_tENS5_IJlSC_lEEESK_SL_NS4_8TiledMMAINS4_8MMA_AtomIJNS4_4SM904GMMA31MMA_64x128x32_F32E5M2E5M2_SS_TNILNSP_7ScaleInE1ELSR_1EEEEEENS4_6LayoutINS5_IJSB_SC_SC_EEENS5_IJSC_NSA_ILi0EEESW_EEEEENS5_IJNS4_10UnderscoreESZ_SZ_EEEEENS4_23SM90_TMA_LOAD_MULTICASTENS4_14ComposedLayoutINS4_7SwizzleILi2ELi4ELi3EEENS4_18smem_ptr_flag_bitsILi8EEENSU_INS5_IJNSA_ILi8EEESI_EEENS5_IJSI_SC_EEEEEEEvNS4_8identityES12_S1C_vS1D_EENS_8epilogue10collective6detail29Sm90TmaWarpSpecializedAdapterINS1G_15DefaultEpilogueISK_SL_SL_NS1F_6thread17LinearCombinationISK_Li1EffLNS1K_9ScaleType4KindE0ELNS_15FloatRoundStyleE2ESK_EENS1_15EpilogueDefaultEEEEEvvEEEEvNT_6ParamsE)
        .other          _ZN7cutlass13device_kernelINS_4gemm6kernel13GemmUniversalIN4cute5tupleIJiiiiEEENS1_10collective13CollectiveMmaINS1_37MainloopSm90TmaGmmaWarpSpecializedFP8ILi5ENS5_IJNS4_1CILi2EEESB_NSA_ILi1EEEEEENS1_35KernelTmaWarpSpecializedCooperativeEEENS5_IJNSA_ILi256EEENSA_ILi128EEENSA_ILi64EEEEEENS_12float_e5m2_tENS5_IJlSC_lEEESK_SL_NS4_8TiledMMAINS4_8MMA_AtomIJNS4_4SM904GMMA31MMA_64x128x32_F32E5M2E5M2_SS_TNILNSP_7ScaleInE1ELSR_1EEEEEENS4_6LayoutINS5_IJSB_SC_SC_EEENS5_IJSC_NSA_ILi0EEESW_EEEEENS5_IJNS4_10UnderscoreESZ_SZ_EEEEENS4_23SM90_TMA_LOAD_MULTICASTENS4_14ComposedLayoutINS4_7SwizzleILi2ELi4ELi3EEENS4_18smem_ptr_flag_bitsILi8EEENSU_INS5_IJNSA_ILi8EEESI_EEENS5_IJSI_SC_EEEEEEEvNS4_8identityES12_S1C_vS1D_EENS_8epilogue10collective6detail29Sm90TmaWarpSpecializedAdapterINS1G_15DefaultEpilogueISK_SL_SL_NS1F_6thread17LinearCombinationISK_Li1EffLNS1K_9ScaleType4KindE0ELNS_15FloatRoundStyleE2ESK_EENS1_15EpilogueDefaultEEEEEvvEEEEvNT_6ParamsE,@"STO_CUDA_ENTRY STV_DEFAULT"
_ZN7cutlass13device_kernelINS_4gemm6kernel13GemmUniversalIN4cute5tupleIJiiiiEEENS1_10collective13CollectiveMmaINS1_37MainloopSm90TmaGmmaWarpSpecializedFP8ILi5ENS5_IJNS4_1CILi2EEESB_NSA_ILi1EEEEEENS1_35KernelTmaWarpSpecializedCooperativeEEENS5_IJNSA_ILi256EEENSA_ILi128EEENSA_ILi64EEEEEENS_12float_e5m2_tENS5_IJlSC_lEEESK_SL_NS4_8TiledMMAINS4_8MMA_AtomIJNS4_4SM904GMMA31MMA_64x128x32_F32E5M2E5M2_SS_TNILNSP_7ScaleInE1ELSR_1EEEEEENS4_6LayoutINS5_IJSB_SC_SC_EEENS5_IJSC_NSA_ILi0EEESW_EEEEENS5_IJNS4_10UnderscoreESZ_SZ_EEEEENS4_23SM90_TMA_LOAD_MULTICASTENS4_14ComposedLayoutINS4_7SwizzleILi2ELi4ELi3EEENS4_18smem_ptr_flag_bitsILi8EEENSU_INS5_IJNSA_ILi8EEESI_EEENS5_IJSI_SC_EEEEEEEvNS4_8identityES12_S1C_vS1D_EENS_8epilogue10collective6detail29Sm90TmaWarpSpecializedAdapterINS1G_15DefaultEpilogueISK_SL_SL_NS1F_6thread17LinearCombinationISK_Li1EffLNS1K_9ScaleType4KindE0ELNS_15FloatRoundStyleE2ESK_EENS1_15EpilogueDefaultEEEEEvvEEEEvNT_6ParamsE:
[----:B------:R-:W0:Y:S02]  /*0000*/  LDC R1, c[0x0][0x28] ;  /* 0x00000a00ff017b82 */ /* 0x000e240000000800 */
[----:B0-----:R-:W-:Y:S01]  /*0010*/  VIADD R1, R1, 0xfffffef8 ;  /* 0xfffffef801017836 */ /* 0x001fe20000000000 */
[----:B------:R-:W0:Y:S01]  /*0020*/  S2R R4, SR_TID.X ;  /* 0x0000000000047919 */ /* 0x000e220000002100 */
[----:B------:R-:W-:Y:S01]  /*0030*/  ELECT P0, URZ, PT ;  /* 0x00000000003f782f */ /* 0x000fe20003800000 */
[----:B------:R-:W-:Y:S01]  /*0040*/  BSSY B0, `(.L_x_0) ;  /* 0x0000015000007945 */ /* 0x000fe20003800000 */
[--C-:B0-----:R-:W-:Y:S02]  /*0050*/  SHF.R.U32.HI R0, RZ, 0x5, R4.reuse ;  /* 0x00000005ff007819 */ /* 0x101fe40000011604 */
[----:B------:R-:W-:-:S03]  /*0060*/  SHF.R.U32.HI R2, RZ, 0x7, R4 ;  /* 0x00000007ff027819 */ /* 0x000fc60000011604 */
[----:B------:R-:W0:Y:S04]  /*0070*/  SHFL.IDX PT, R3, R0, RZ, 0x1f ;  /* 0x00001fff00037589 */ /* 0x000e2800000e0000 */
[----:B------:R-:W1:Y:S01]  /*0080*/  SHFL.IDX PT, R2, R2, RZ, 0x1f ;  /* 0x00001fff02027589 */ /* 0x000e6200000e0000 */
[----:B0-----:R-:W-:Y:S02]  /*0090*/  R2UR UR4, R3 ;  /* 0x00000000030472ca */ /* 0x001fe400000e0000 */
[----:B-1----:R-:W-:-:S11]  /*00a0*/  R2UR UR6, R2 ;  /* 0x00000000020672ca */ /* 0x002fd600000e0000 */
[----:B------:R-:W-:Y:S02]  /*00b0*/  USHF.R.S32.HI UR5, URZ, 0x1f, UR4 ;  /* 0x0000001f3f057899 */ /* 0x000fe40008011404 */
[----:B------:R-:W-:Y:S02]  /*00c0*/  ISETP.NE.OR P0, PT, RZ, UR4, !P0 ;  /* 0x00000004ff007c0c */ /* 0x000fe4000c705670 */
[----:B------:R-:W-:-:S04]  /*00d0*/  ULEA.HI UR5, UR5, UR4, URZ, 0x2 ;  /* 0x0000000405057291 */ /* 0x000fc8000f8f103f */
[----:B------:R-:W-:-:S04]  /*00e0*/  ULOP3.LUT UR5, UR5, 0xfffffffc, URZ, 0xc0, !UPT ;  /* 0xfffffffc05057892 */ /* 0x000fc8000f8ec03f */
[----:B------:R-:W-:-:S03]  /*00f0*/  UIADD3 UR8, UR4, -UR5, URZ ;  /* 0x8000000504087290 */ /* 0x000fc6000fffe03f */
[----:B------:R-:W-:Y:S09]  /*0100*/  @P0 BRA `(.L_x_1) ;  /* 0x0000000000200947 */ /* 0x000ff20003800000 */
[----:B------:R-:W-:Y:S02]  /*0110*/  ULDC.64 UR4, c[0x0][0x198] ;  /* 0x0000660000047ab9 */ /* 0x000fe40000000a00 */
[----:B------:R-:W-:Y:S02]  /*0120*/  UIADD3 UR10, UP0, UR4, 0xf0, URZ ;  /* 0x000000f0040a7890 */ /* 0x000fe4000ff1e03f */
[----:B------:R-:W-:Y:S02]  /*0130*/  UIADD3 UR4, UP1, UR4, 0x1f0, URZ ;  /* 0x000001f004047890 */ /* 0x000fe4000ff3e03f */
[----:B------:R-:W-:Y:S02]  /*0140*/  UIADD3.X UR11, URZ, UR5, URZ, UP0, !UPT ;  /* 0x000000053f0b7290 */ /* 0x000fe400087fe43f */
[----:B------:R-:W-:-:S07]  /*0150*/  UIADD3.X UR5, URZ, UR5, URZ, UP1, !UPT ;  /* 0x000000053f057290 */ /* 0x000fce0008ffe43f */
[----:B------:R0:W-:Y:S02]  /*0160*/  UTMACCTL.PF [UR10] ;  /* 0x000000000a0079b9 */ /* 0x0001e40008040000 */
[----:B------:R0:W-:Y:S02]  /*0170*/  UTMACCTL.PF [UR4] ;  /* 0x00000000040079b9 */ /* 0x0001e40008040000 */
[----:B0-----:R-:W-:Y:S01]  /*0180*/  NOP ;  /* 0x0000000000007918 */ /* 0x001fe20000000000 */
.L_x_1:
[----:B------:R-:W-:Y:S05]  /*0190*/  BSYNC B0 ;  /* 0x0000000000007941 */ /* 0x000fea0003800000 */
.L_x_0:
[----:B------:R-:W0:Y:S01]  /*01a0*/  SHFL.IDX PT, R3, R0, RZ, 0x1f ;  /* 0x00001fff00037589 */ /* 0x000e2200000e0000 */
[----:B------:R-:W-:Y:S01]  /*01b0*/  UISETP.NE.AND UP0, UPT, UR8, 0x3, UPT ;  /* 0x000000030800788c */ /* 0x000fe2000bf05270 */
[----:B------:R-:W-:Y:S01]  /*01c0*/  ISETP.NE.AND P1, PT, RZ, UR6, PT ;  /* 0x00000006ff007c0c */ /* 0x000fe2000bf25270 */
[----:B------:R-:W-:Y:S02]  /*01d0*/  UIADD3 UR10, UR6, -0x1, URZ ;  /* 0xffffffff060a7890 */ /* 0x000fe4000fffe03f */
[----:B------:R-:W-:Y:S02]  /*01e0*/  UISETP.EQ.OR UP0, UPT, UR8, URZ, !UP0 ;  /* 0x0000003f0800728c */ /* 0x000fe4000c702670 */
[----:B------:R-:W-:Y:S02]  /*01f0*/  UISETP.GE.U32.AND UP1, UPT, UR10, 0x2, UPT ;  /* 0x000000020a00788c */ /* 0x000fe4000bf26070 */
[----:B------:R-:W-:-:S04]  /*0200*/  UISETP.EQ.AND UP0, UPT, UR6, URZ, UP0 ;  /* 0x0000003f0600728c */ /* 0x000fc80008702270 */
[----:B------:R-:W-:-:S04]  /*0210*/  USEL UR13, URZ, 0x1, !UP0 ;  /* 0x000000013f0d7887 */ /* 0x000fc8000c000000 */
[----:B------:R-:W-:Y:S01]  /*0220*/  USEL UR13, UR13, 0x2, UP1 ;  /* 0x000000020d0d7887 */ /* 0x000fe20008800000 */
[----:B0-----:R-:W-:-:S13]  /*0230*/  ISETP.NE.AND P0, PT, R3, RZ, PT ;  /* 0x000000ff0300720c */ /* 0x001fda0003f05270 */
[----:B------:R-:W-:Y:S05]  /*0240*/  @P0 BRA `(.L_x_2) ;  /* 0x0000000000600947 */ /* 0x000fea0003800000 */
[----:B------:R-:W0:Y:S01]  /*0250*/  S2UR UR9, SR_CgaCtaId ;  /* 0x00000000000979c3 */ /* 0x000e220000008800 */
[----:B------:R-:W-:Y:S01]  /*0260*/  UMOV UR4, 0x400 ;  /* 0x0000040000047882 */ /* 0x000fe20000000000 */
[----:B------:R-:W-:Y:S01]  /*0270*/  UMOV UR5, 0x1 ;  /* 0x0000000100057882 */ /* 0x000fe20000000000 */
[----:B------:R-:W-:Y:S01]  /*0280*/  UMOV UR6, 0x6 ;  /* 0x0000000600067882 */ /* 0x000fe20000000000 */
[----:B------:R-:W-:Y:S01]  /*0290*/  ELECT P0, URZ, PT ;  /* 0x00000000003f782f */ /* 0x000fe20003800000 */
[----:B------:R-:W-:-:S04]  /*02a0*/  UIADD3 UR6, -UR6, 0x100000, URZ ;  /* 0x0010000006067890 */ /* 0x000fc8000fffe13f */
[----:B------:R-:W-:Y:S02]  /*02b0*/  USHF.L.U32 UR7, UR6, 0xb, URZ ;  /* 0x0000000b06077899 */ /* 0x000fe4000800063f */
[----:B------:R-:W-:Y:S02]  /*02c0*/  USHF.L.U32 UR6, UR6, 0x1, URZ ;  /* 0x0000000106067899 */ /* 0x000fe4000800063f */
[----:B0-----:R-:W-:Y:S02]  /*02d0*/  ULEA UR9, UR9, UR4, 0x18 ;  /* 0x0000000409097291 */ /* 0x001fe4000f8ec03f */
[----:B------:R-:W-:-:S04]  /*02e0*/  UIADD3 UR4, -UR5, 0x100000, URZ ;  /* 0x0010000005047890 */ /* 0x000fc8000fffe13f */
[----:B------:R-:W-:Y:S02]  /*02f0*/  USHF.L.U32 UR5, UR4, 0xb, URZ ;  /* 0x0000000b04057899 */ /* 0x000fe4000800063f */
[----:B------:R-:W-:Y:S01]  /*0300*/  USHF.L.U32 UR4, UR4, 0x1, URZ ;  /* 0x0000000104047899 */ /* 0x000fe2000800063f */
[----:B------:R-:W0:Y:S11]  /*0310*/  FENCE.VIEW.ASYNC.S ;  /* 0x00000000000073c6 */ /* 0x000e360000000000 */
[----:B0-----:R0:W1:Y:S01]  /*0320*/  SYNCS.EXCH.64 URZ, [UR9], UR4 ;  /* 0x00000004093f75b2 */ /* 0x0010620008000100 */
[----:B------:R0:W2:Y:S01]  /*0330*/  SYNCS.EXCH.64 URZ, [UR9+0x28], UR6 ;  /* 0x00002806093f75b2 */ /* 0x0000a20008000100 */
[----:B------:R0:W3:Y:S01]  /*0340*/  SYNCS.EXCH.64 URZ, [UR9+0x8], UR4 ;  /* 0x00000804093f75b2 */ /* 0x0000e20008000100 */
[----:B------:R0:W4:Y:S01]  /*0350*/  SYNCS.EXCH.64 URZ, [UR9+0x30], UR6 ;  /* 0x00003006093f75b2 */ /* 0x0001220008000100 */
[----:B------:R0:W0:Y:S01]  /*0360*/  SYNCS.EXCH.64 URZ, [UR9+0x10], UR4 ;  /* 0x00001004093f75b2 */ /* 0x0000220008000100 */
[----:B------:R0:W0:Y:S01]  /*0370*/  SYNCS.EXCH.64 URZ, [UR9+0x38], UR6 ;  /* 0x00003806093f75b2 */ /* 0x0000220008000100 */
[----:B------:R0:W0:Y:S01]  /*0380*/  SYNCS.EXCH.64 URZ, [UR9+0x18], UR4 ;  /* 0x00001804093f75b2 */ /* 0x0000220008000100 */
[----:B------:R0:W0:Y:S01]  /*0390*/  SYNCS.EXCH.64 URZ, [UR9+0x40], UR6 ;  /* 0x00004006093f75b2 */ /* 0x0000220008000100 */
[----:B------:R0:W0:Y:S01]  /*03a0*/  SYNCS.EXCH.64 URZ, [UR9+0x20], UR4 ;  /* 0x00002004093f75b2 */ /* 0x0000220008000100 */
[----:B------:R0:W0:Y:S01]  /*03b0*/  SYNCS.EXCH.64 URZ, [UR9+0x48], UR6 ;  /* 0x00004806093f75b2 */ /* 0x0000220008000100 */
[----:B------:R-:W-:Y:S01]  /*03c0*/  NOP ;  /* 0x0000000000007918 */ /* 0x000fe20000000000 */
.L_x_2:
[----:B------:R-:W-:Y:S01]  /*03d0*/  SHF.R.S32.HI R2, RZ, 0x1f, R4 ;  /* 0x0000001fff027819 */ /* 0x000fe20000011404 */
[----:B------:R-:W5:Y:S01]  /*03e0*/  SHFL.IDX PT, R0, R0, RZ, 0x1f ;  /* 0x00001fff00007589 */ /* 0x000f6200000e0000 */
[----:B0-----:R-:W0:Y:S01]  /*03f0*/  S2UR UR9, SR_CTAID.X ;  /* 0x00000000000979c3 */ /* 0x001e220000002500 */
[----:B------:R-:W-:Y:S02]  /*0400*/  ELECT P0, URZ, PT ;  /* 0x00000000003f782f */ /* 0x000fe40003800000 */
[----:B------:R-:W-:Y:S01]  /*0410*/  LEA.HI R2, R2, R4, RZ, 0x7 ;  /* 0x0000000402027211 */ /* 0x000fe200078f38ff */
[----:B------:R-:W-:Y:S01]  /*0420*/  ULDC UR4, c[0x0][0x150] ;  /* 0x0000540000047ab9 */ /* 0x000fe20000000800 */
[----:B------:R-:W-:Y:S01]  /*0430*/  SHF.R.S32.HI R6, RZ, 0x1f, R3 ;  /* 0x0000001fff067819 */ /* 0x000fe20000011403 */
[----:B------:R-:W-:Y:S01]  /*0440*/  NOP ;  /* 0x0000000000007918 */ /* 0x000fe20000000000 */
[----:B------:R-:W-:Y:S01]  /*0450*/  LOP3.LUT R2, R2, 0xffffff80, RZ, 0xc0, !PT ;  /* 0xffffff8002027812 */ /* 0x000fe200078ec0ff */
[----:B------:R-:W-:Y:S01]  /*0460*/  NOP ;  /* 0x0000000000007918 */ /* 0x000fe20000000000 */
[----:B------:R-:W-:Y:S01]  /*0470*/  LEA.HI R6, R6, R3, RZ, 0x2 ;  /* 0x0000000306067211 */ /* 0x000fe200078f10ff */
[----:B------:R-:W1:Y:S02]  /*0480*/  LDC R8, c[0x0][0x144] ;  /* 0x00005100ff087b82 */ /* 0x000e640000000800 */
[----:B------:R-:W-:Y:S01]  /*0490*/  IMAD.IADD R4, R4, 0x1, -R2 ;  /* 0x0000000104047824 */ /* 0x000fe200078e0a02 */
[----:B------:R-:W-:Y:S01]  /*04a0*/  LOP3.LUT R6, R6, 0x3ffffffc, RZ, 0xc0, !PT ;  /* 0x3ffffffc06067812 */ /* 0x000fe200078ec0ff */
[----:B------:R-:W2:Y:S03]  /*04b0*/  S2R R2, SR_CTAID.Y ;  /* 0x0000000000027919 */ /* 0x000ea60000002600 */
[----:B------:R-:W-:Y:S01]  /*04c0*/  SHF.R.S32.HI R5, RZ, 0x1f, R4 ;  /* 0x0000001fff057819 */ /* 0x000fe20000011404 */
[----:B------:R-:W-:Y:S01]  /*04d0*/  IMAD.IADD R6, R3, 0x1, -R6 ;  /* 0x0000000103067824 */ /* 0x000fe200078e0a06 */
[----:B------:R-:W3:Y:S02]  /*04e0*/  LDC R11, c[0x0][0x148] ;  /* 0x00005200ff0b7b82 */ /* 0x000ee40000000800 */
[----:B------:R-:W-:-:S02]  /*04f0*/  LEA.HI R5, R5, R4, RZ, 0x3 ;  /* 0x0000000405057211 */ /* 0x000fc400078f18ff */
[----:B-----5:R-:W-:Y:S02]  /*0500*/  ISETP.NE.OR P0, PT, R0, RZ, !P0 ;  /* 0x000000ff0000720c */ /* 0x020fe40004705670 */
[--C-:B------:R-:W-:Y:S02]  /*0510*/  SHF.R.S32.HI R0, RZ, 0x3, R5.reuse ;  /* 0x00000003ff007819 */ /* 0x100fe40000011405 */
[----:B------:R-:W-:Y:S02]  /*0520*/  SHF.R.S32.HI R5, RZ, 0x1f, R5 ;  /* 0x0000001fff057819 */ /* 0x000fe40000011405 */
[----:B0-----:R-:W-:Y:S02]  /*0530*/  I2FP.F32.U32 R7, UR9 ;  /* 0x0000000900077c45 */ /* 0x001fe40008201000 */
[----:B------:R-:W-:-:S03]  /*0540*/  LEA.HI R5, R5, R0, RZ, 0x2 ;  /* 0x0000000005057211 */ /* 0x000fc600078f10ff */
[----:B------:R-:W-:Y:S01]  /*0550*/  FMUL R7, R7, UR4 ;  /* 0x0000000407077c20 */ /* 0x000fe20008400000 */
[----:B------:R-:W-:Y:S01]  /*0560*/  LOP3.LUT R5, R5, 0xfffffffc, RZ, 0xc0, !PT ;  /* 0xfffffffc05057812 */ /* 0x000fe200078ec0ff */
[----:B------:R-:W-:Y:S01]  /*0570*/  VOTEU.ALL UP0, P0 ;  /* 0x00000000003f7886 */ /* 0x000fe20000000000 */
[----:B------:R-:W-:Y:S01]  /*0580*/  ULDC UR4, c[0x0][0x154] ;  /* 0x0000550000047ab9 */ /* 0x000fe20000000800 */
[----:B------:R-:W-:Y:S02]  /*0590*/  VOTEU.ALL UP1, P0 ;  /* 0x00000000003f7886 */ /* 0x000fe40000020000 */
[----:B------:R-:W0:Y:S01]  /*05a0*/  F2I.U32.TRUNC.NTZ R7, R7 ;  /* 0x0000000700077305 */ /* 0x000e22000020f000 */
[----:B------:R-:W-:Y:S01]  /*05b0*/  IMAD.IADD R5, R0, 0x1, -R5 ;  /* 0x0000000100057824 */ /* 0x000fe200078e0a05 */
[----:B------:R-:W5:Y:S01]  /*05c0*/  @!UP0 S2UR UR7, SR_CgaCtaId ;  /* 0x00000000000789c3 */ /* 0x000f620000008800 */
[----:B------:R-:W-:Y:S02]  /*05d0*/  @!UP0 UMOV UR6, 0x400 ;  /* 0x0000040000068882 */ /* 0x000fe40000000000 */
[----:B------:R-:W-:Y:S01]  /*05e0*/  IMAD R5, R6, 0x4, R5 ;  /* 0x0000000406057824 */ /* 0x000fe200078e0205 */
[----:B--2---:R-:W-:-:S04]  /*05f0*/  I2FP.F32.U32 R9, R2 ;  /* 0x0000000200097245 */ /* 0x004fc80000201000 */
[----:B------:R-:W-:Y:S01]  /*0600*/  LEA.HI R0, R5, R5, RZ, 0x1 ;  /* 0x0000000505007211 */ /* 0x000fe200078f08ff */
[----:B------:R-:W-:Y:S01]  /*0610*/  FMUL R9, R9, UR4 ;  /* 0x0000000409097c20 */ /* 0x000fe20008400000 */
[----:B------:R-:W-:Y:S02]  /*0620*/  UMOV UR4, 0x20 ;  /* 0x0000002000047882 */ /* 0x000fe40000000000 */
[----:B------:R-:W-:Y:S01]  /*0630*/  LOP3.LUT R6, R0, 0xfffffffe, RZ, 0xc0, !PT ;  /* 0xfffffffe00067812 */ /* 0x000fe200078ec0ff */
[----:B0-----:R-:W-:Y:S01]  /*0640*/  IMAD.MOV R13, RZ, RZ, -R7 ;  /* 0x000000ffff0d7224 */ /* 0x001fe200078e0a07 */
[----:B------:R-:W-:-:S04]  /*0650*/  @!UP0 UIADD3 UR4, -UR4, 0x100000, URZ ;  /* 0x0010000004048890 */ /* 0x000fc8000fffe13f */
[----:B------:R-:W-:Y:S02]  /*0660*/  @!UP0 USHF.L.U32 UR5, UR4, 0xb, URZ ;  /* 0x0000000b04058899 */ /* 0x000fe4000800063f */
[----:B------:R-:W-:Y:S01]  /*0670*/  @!UP0 USHF.L.U32 UR4, UR4, 0x1, URZ ;  /* 0x0000000104048899 */ /* 0x000fe2000800063f */
[----:B------:R-:W0:Y:S01]  /*0680*/  F2I.U32.TRUNC.NTZ R9, R9 ;  /* 0x0000000900097305 */ /* 0x000e22000020f000 */
[----:B-1----:R-:W-:Y:S02]  /*0690*/  IMAD R0, R8, R13, UR9 ;  /* 0x0000000908007e24 */ /* 0x002fe4000f8e020d */
[C---:B------:R-:W-:Y:S02]  /*06a0*/  IMAD.IADD R7, R5.reuse, 0x1, -R6 ;  /* 0x0000000105077824 */ /* 0x040fe400078e0a06 */
[----:B------:R-:W-:-:S03]  /*06b0*/  IMAD.SHL.U32 R6, R5, 0x4, RZ ;  /* 0x0000000405067824 */ /* 0x000fc600078e00ff */
[----:B------:R-:W-:Y:S01]  /*06c0*/  ISETP.NE.AND P2, PT, R7, R0, PT ;  /* 0x000000000700720c */ /* 0x000fe20003f45270 */
[----:B-----5:R-:W-:Y:S01]  /*06d0*/  @!UP0 ULEA UR6, UR7, UR6, 0x18 ;  /* 0x0000000607068291 */ /* 0x020fe2000f8ec03f */
[----:B------:R-:W-:Y:S01]  /*06e0*/  LOP3.LUT R10, R5, 0xc, R6, 0x78, !PT ;  /* 0x0000000c050a7812 */ /* 0x000fe200078e7806 */
[----:B------:R-:W1:Y:S01]  /*06f0*/  LDC R7, c[0x0][0x140] ;  /* 0x00005000ff077b82 */ /* 0x000e620000000800 */
[----:B------:R-:W-:Y:S01]  /*0700*/  VOTEU.ALL UP0, P0 ;  /* 0x00000000003f7886 */ /* 0x000fe20000000000 */
[----:B------:R-:W-:Y:S01]  /*0710*/  LOP3.LUT P0, RZ, R4, 0x7, RZ, 0xc0, !PT ;  /* 0x0000000704ff7812 */ /* 0x000fe2000780c0ff */
[----:B0-----:R-:W-:Y:S01]  /*0720*/  IMAD.MOV R12, RZ, RZ, -R9 ;  /* 0x000000ffff0c7224 */ /* 0x001fe200078e0a09 */
[----:B------:R0:W-:Y:S01]  /*0730*/  STL [R1+0x7c], R10 ;  /* 0x00007c0a01007387 */ /* 0x0001e20000100800 */
[----:B------:R-:W-:Y:S01]  /*0740*/  IMAD.MOV.U32 R4, RZ, RZ, 0x1 ;  /* 0x00000001ff047424 */ /* 0x000fe200078e00ff */
[----:B------:R-:W-:Y:S01]  /*0750*/  ISETP.LT.U32.AND P0, PT, R10, 0x4, !P0 ;  /* 0x000000040a00780c */ /* 0x000fe20004701070 */
[----:B---3--:R-:W-:-:S03]  /*0760*/  IMAD R6, R11, R12, R2 ;  /* 0x0000000c0b067224 */ /* 0x008fc600078e0202 */
[----:B------:R-:W-:Y:S01]  /*0770*/  @P2 LEA.HI R5, R10, R10, RZ, 0x1 ;  /* 0x0000000a0a052211 */ /* 0x000fe200078f08ff */
[----:B------:R-:W2:Y:S02]  /*0780*/  FENCE.VIEW.ASYNC.S ;  /* 0x00000000000073c6 */ /* 0x000ea40000000000 */
[----:B--2---:R0:W2:Y:S01]  /*0790*/  @!UP0 SYNCS.EXCH.64 URZ, [UR6+0x60], UR4 ;  /* 0x00006004063f85b2 */ /* 0x0040a20008000100 */
[----:B------:R-:W-:-:S04]  /*07a0*/  @P2 SHF.R.S32.HI R5, RZ, 0x1, R5 ;  /* 0x00000001ff052819 */ /* 0x000fc80000011405 */
[----:B------:R-:W-:Y:S02]  /*07b0*/  @P2 ISETP.NE.AND P3, PT, R5, R6, PT ;  /* 0x000000060500220c */ /* 0x000fe40003f65270 */
[----:B------:R-:W-:Y:S02]  /*07c0*/  SEL R5, RZ, 0x1, !P0 ;  /* 0x00000001ff057807 */ /* 0x000fe40004000000 */
[----:B------:R-:W-:Y:S02]  /*07d0*/  @P2 SEL R4, RZ, 0x1, P3 ;  /* 0x00000001ff042807 */ /* 0x000fe40001800000 */
[----:B-1----:R-:W-:Y:S02]  /*07e0*/  ISETP.EQ.U32.AND P5, PT, R7, 0x1, PT ;  /* 0x000000010700780c */ /* 0x002fe40003fa2070 */
[----:B------:R-:W-:Y:S01]  /*07f0*/  LOP3.LUT R4, R4, R5, RZ, 0xc0, !PT ;  /* 0x0000000504047212 */ /* 0x000fe200078ec0ff */
[----:B------:R0:W1:Y:S01]  /*0800*/  @!UP1 SYNCS.EXCH.64 URZ, [UR6+0x68], UR4 ;  /* 0x00006804063f95b2 */ /* 0x0000620008000100 */
[----:B------:R-:W-:-:S03]  /*0810*/  NOP ;  /* 0x0000000000007918 */ /* 0x000fc60000000000 */
[----:B------:R0:W-:Y:S06]  /*0820*/  STL [R1+0x78], R4 ;  /* 0x0000780401007387 */ /* 0x0001ec0000100800 */
[----:B--2---:R-:W-:Y:S05]  /*0830*/  @!P5 BRA `(.L_x_3) ;  /* 0x000000000008d947 */ /* 0x004fea0003800000 */
[----:B-1--4-:R-:W-:Y:S01]  /*0840*/  UCGABAR_ARV ;  /* 0x00000000000079c7 */ /* 0x012fe20008000000 */
[----:B------:R-:W-:Y:S05]  /*0850*/  BRA `(.L_x_4) ;  /* 0x0000000000047947 */ /* 0x000fea0003800000 */
.L_x_3:
[----:B-1--4-:R-:W-:Y:S01]  /*0860*/  NOP ;  /* 0x0000000000007918 */ /* 0x012fe20000000000 */
.L_x_4:
[----:B------:R-:W1:Y:S01]  /*0870*/  LDC R3, c[0x0][0x65c] ;  /* 0x00019700ff037b82 */ /* 0x000e620000000800 */
[----:B0-----:R-:W-:Y:S02]  /*0880*/  IMAD.U32 R4, RZ, RZ, UR9 ;  /* 0x00000009ff047e24 */ /* 0x001fe4000f8e00ff */
[----:B------:R-:W-:Y:S01]  /*0890*/  IMAD.MOV.U32 R5, RZ, RZ, RZ ;  /* 0x000000ffff057224 */ /* 0x000fe200078e00ff */
[----:B-1----:R-:W-:-:S13]  /*08a0*/  ISETP.NE.AND P4, PT, R3, 0x1, PT ;  /* 0x000000010300780c */ /* 0x002fda0003f85270 */
[----:B------:R-:W0:Y:S01]  /*08b0*/  @P4 LDC R7, c[0x0][0x10] ;  /* 0x00000400ff074b82 */ /* 0x000e220000000800 */
[----:B------:R-:W-:Y:S02]  /*08c0*/  @P4 IMAD.MOV.U32 R3, RZ, RZ, RZ ;  /* 0x000000ffff034224 */ /* 0x000fe400078e00ff */
[----:B------:R-:W-:-:S05]  /*08d0*/  @P4 IMAD.MOV.U32 R13, RZ, RZ, RZ ;  /* 0x000000ffff0d4224 */ /* 0x000fca00078e00ff */
[----:B------:R-:W1:Y:S01]  /*08e0*/  @!P4 LDC R9, c[0x0][0xc] ;  /* 0x00000300ff09cb82 */ /* 0x000e620000000800 */
[----:B0-----:R-:W-:-:S04]  /*08f0*/  @P4 IMAD.WIDE.U32 R6, R7, UR9, R2 ;  /* 0x0000000907064c25 */ /* 0x001fc8000f8e0002 */
[----:B------:R-:W-:Y:S02]  /*0900*/  @P4 IMAD.MOV.U32 R19, RZ, RZ, R6 ;  /* 0x000000ffff134224 */ /* 0x000fe400078e0006 */
[----:B------:R-:W-:Y:S02]  /*0910*/  @P4 IMAD.IADD R23, R7, 0x1, R13 ;  /* 0x0000000107174824 */ /* 0x000fe400078e020d */
[----:B-1----:R-:W-:-:S04]  /*0920*/  @!P4 IMAD.WIDE.U32 R4, R2, R9, R4 ;  /* 0x000000090204c225 */ /* 0x002fc800078e0004 */
[----:B------:R-:W-:Y:S02]  /*0930*/  @!P4 IMAD.MOV.U32 R19, RZ, RZ, R4 ;  /* 0x000000ffff13c224 */ /* 0x000fe400078e0004 */
[----:B------:R-:W-:-:S03]  /*0940*/  @!P4 IMAD.MOV.U32 R23, RZ, RZ, R5 ;  /* 0x000000ffff17c224 */ /* 0x000fc600078e0005 */
[----:B------:R0:W-:Y:S04]  /*0950*/  STL [R1+0x84], R19 ;  /* 0x0000841301007387 */ /* 0x0001e80000100800 */
[----:B------:R0:W-:Y:S01]  /*0960*/  STL [R1+0x80], R23 ;  /* 0x0000801701007387 */ /* 0x0001e20000100800 */
[----:B------:R-:W-:Y:S05]  /*0970*/  @!P5 BRA `(.L_x_5) ;  /* 0x00000000000cd947 */ /* 0x000fea0003800000 */
[----:B------:R-:W-:Y:S01]  /*0980*/  UCGABAR_WAIT ;  /* 0x0000000000007dc7 */ /* 0x000fe20008000000 */
[----:B------:R-:W-:Y:S01]  /*0990*/  CCTL.IVALL ;  /* 0x00000000ff00798f */ /* 0x000fe20002000000 */
[----:B------:R-:W-:Y:S05]  /*09a0*/  BRA `(.L_x_6) ;  /* 0x0000000000047947 */ /* 0x000fea0003800000 */
.L_x_5:
[----:B------:R-:W-:Y:S06]  /*09b0*/  BAR.SYNC.DEFER_BLOCKING 0x0 ;  /* 0x0000000000007b1d */ /* 0x000fec0000010000 */
.L_x_6:
[----:B------:R-:W-:Y:S05]  /*09c0*/  @!P1 BRA `(.L_x_7) ;  /* 0x000000e400449947 */ /* 0x000fea0003800000 */
[----:B------:R-:W-:-:S06]  /*09d0*/  UISETP.GT.U32.AND UP0, UPT, UR10, 0x1, UPT ;  /* 0x000000010a00788c */ /* 0x000fcc000bf04070 */
[----:B------:R-:W-:-:S13]  /*09e0*/  PLOP3.LUT P0, PT, PT, PT, UP0, 0x80, 0x0 ;  /* 0x000000000000781c */ /* 0x000fda0003f0f008 */
[----:B------:R-:W-:Y:S05]  /*09f0*/  @P0 EXIT ;  /* 0x000000000000094d */ /* 0x000fea0003800000 */
[----:B------:R-:W-:Y:S01]  /*0a00*/  IMAD.MOV.U32 R6, RZ, RZ, -0x1 ;  /* 0xffffffffff067424 */ /* 0x000fe200078e00ff */
[----:B------:R-:W-:Y:S01]  /*0a10*/  ULDC.64 UR4, c[0x0][0x650] ;  /* 0x0001940000047ab9 */ /* 0x000fe20000000a00 */
[----:B------:R-:W-:Y:S01]  /*0a20*/  IMAD.MOV.U32 R5, RZ, RZ, -0x1 ;  /* 0xffffffffff057424 */ /* 0x000fe200078e00ff */
[----:B------:R-:W-:Y:S01]  /*0a30*/  ISETP.GE.U32.AND P0, PT, R19, UR4, PT ;  /* 0x0000000413007c0c */ /* 0x000fe2000bf06070 */
[----:B------:R-:W-:Y:S01]  /*0a40*/  UMOV UR22, 0xffffffff ;  /* 0xffffffff00167882 */ /* 0x000fe20000000000 */
[----:B------:R1:W-:Y:S01]  /*0a50*/  STL [R1+0x8c], R6 ;  /* 0x00008c0601007387 */ /* 0x0003e20000100800 */
[----:B------:R-:W-:Y:S02]  /*0a60*/  PRMT R4, RZ, 0x7610, R4 ;  /* 0x00007610ff047816 */ /* 0x000fe40000000004 */
[----:B------:R-:W-:Y:S01]  /*0a70*/  ISETP.GE.U32.AND.EX P0, PT, R23, UR5, PT, P0 ;  /* 0x0000000517007c0c */ /* 0x000fe2000bf06100 */
[----:B------:R1:W-:-:S12]  /*0a80*/  STL [R1+0x88], R5 ;  /* 0x0000880501007387 */ /* 0x0003d80000100800 */
[----:B-1----:R-:W-:Y:S05]  /*0a90*/  @P0 BRA `(.L_x_8) ;  /* 0x0000000400380947 */ /* 0x002fea0003800000 */
[----:B------:R-:W1:Y:S01]  /*0aa0*/  LDC.64 R14, c[0x0][0x628] ;  /* 0x00018a00ff0e7b82 */ /* 0x000e620000000a00 */
[----:B------:R-:W-:Y:S02]  /*0ab0*/  IMAD.MOV.U32 R4, RZ, RZ, R19 ;  /* 0x000000ffff047224 */ /* 0x000fe400078e0013 */
[----:B------:R-:W-:-:S05]  /*0ac0*/  IMAD.MOV.U32 R5, RZ, RZ, R23 ;  /* 0x000000ffff057224 */ /* 0x000fca00078e0017 */
[----:B------:R-:W2:Y:S08]  /*0ad0*/  LDC R10, c[0x0][0x630] ;  /* 0x00018c00ff0a7b82 */ /* 0x000eb00000000800 */
[----:B------:R-:W3:Y:S01]  /*0ae0*/  LDC.64 R16, c[0x0][0x620] ;  /* 0x00018800ff107b82 */ /* 0x000ee20000000a00 */
[----:B-1----:R-:W-:-:S04]  /*0af0*/  ISETP.NE.U32.AND P0, PT, R14, RZ, PT ;  /* 0x000000ff0e00720c */ /* 0x002fc80003f05070 */
[----:B------:R-:W-:-:S13]  /*0b00*/  ISETP.NE.AND.EX P0, PT, R15, RZ, PT, P0 ;  /* 0x000000ff0f00720c */ /* 0x000fda0003f05300 */
[----:B--23--:R-:W-:Y:S05]  /*0b10*/  @!P0 BRA `(.L_x_9) ;  /* 0x0000000000288947 */ /* 0x00cfea0003800000 */
[----:B------:R-:W1:Y:S02]  /*0b20*/  LDC R9, c[0x0][0x634] ;  /* 0x00018d00ff097b82 */ /* 0x000e640000000800 */
[----:B-1----:R-:W-:-:S05]  /*0b30*/  IADD3 R9, P0, R19, R9, RZ ;  /* 0x0000000913097210 */ /* 0x002fca0007f1e0ff */
[----:B------:R-:W-:-:S04]  /*0b40*/  IMAD.X R13, RZ, RZ, R23, P0 ;  /* 0x000000ffff0d7224 */ /* 0x000fc800000e0617 */
[----:B------:R-:W-:-:S04]  /*0b50*/  IMAD.WIDE.U32 R4, R13, R14, RZ ;  /* 0x0000000e0d047225 */ /* 0x000fc800078e00ff */
[----:B------:R-:W-:-:S04]  /*0b60*/  IMAD.WIDE.U32 R6, P0, R9, R15, R4 ;  /* 0x0000000f09067225 */ /* 0x000fc80007800004 */
[----:B------:R-:W-:-:S04]  /*0b70*/  IMAD.WIDE.U32 R4, R9, R14, RZ ;  /* 0x0000000e09047225 */ /* 0x000fc800078e00ff */
[----:B------:R-:W-:Y:S01]  /*0b80*/  IMAD.X R9, RZ, RZ, RZ, P0 ;  /* 0x000000ffff097224 */ /* 0x000fe200000e06ff */
[----:B------:R-:W-:Y:S01]  /*0b90*/  IADD3 RZ, P0, R5, R6, RZ ;  /* 0x0000000605ff7210 */ /* 0x000fe20007f1e0ff */
[----:B------:R-:W-:-:S04]  /*0ba0*/  IMAD.MOV.U32 R8, RZ, RZ, R7 ;  /* 0x000000ffff087224 */ /* 0x000fc800078e0007 */
[----:B------:R-:W-:-:S08]  /*0bb0*/  IMAD.WIDE.U32.X R4, R13, R15, R8, P0 ;  /* 0x0000000f0d047225 */ /* 0x000fd000000e0408 */
.L_x_9:
[----:B------:R-:W1:Y:S01]  /*0bc0*/  LDC.64 R20, c[0x0][0x640] ;  /* 0x00019000ff147b82 */ /* 0x000e620000000a00 */
[-C--:B------:R-:W-:Y:S01]  /*0bd0*/  SHF.R.U64 R22, R4, R10.reuse, R5 ;  /* 0x0000000a04167219 */ /* 0x080fe20000001205 */
[----:B------:R-:W-:Y:S01]  /*0be0*/  IMAD.MOV.U32 R4, RZ, RZ, R19 ;  /* 0x000000ffff047224 */ /* 0x000fe200078e0013 */
[----:B------:R-:W-:Y:S01]  /*0bf0*/  SHF.R.U32.HI R3, RZ, R10, R5 ;  /* 0x0000000aff037219 */ /* 0x000fe20000011605 */
[----:B------:R-:W-:Y:S01]  /*0c00*/  IMAD.MOV.U32 R5, RZ, RZ, R23 ;  /* 0x000000ffff057224 */ /* 0x000fe200078e0017 */
[----:B------:R-:W-:Y:S01]  /*0c10*/  IADD3 R7, P0, RZ, -R22, RZ ;  /* 0x80000016ff077210 */ /* 0x000fe20007f1e0ff */
[----:B0-----:R-:W-:Y:S02]  /*0c20*/  IMAD R23, R11, R12, R2 ;  /* 0x0000000c0b177224 */ /* 0x001fe400078e0202 */
[----:B------:R-:W0:Y:S01]  /*0c30*/  LDC R8, c[0x0][0x618] ;  /* 0x00018600ff087b82 */ /* 0x000e220000000800 */
[----:B------:R-:W-:Y:S02]  /*0c40*/  IMAD.MOV.U32 R11, RZ, RZ, 0x1 ;  /* 0x00000001ff0b7424 */ /* 0x000fe400078e00ff */
[----:B------:R-:W-:-:S02]  /*0c50*/  IMAD.X R3, RZ, RZ, ~R3, P0 ;  /* 0x000000ffff037224 */ /* 0x000fc400000e0e03 */
[----:B------:R-:W-:-:S03]  /*0c60*/  IMAD.WIDE.U32 R4, R7, R16, R4 ;  /* 0x0000001007047225 */ /* 0x000fc600078e0004 */
[----:B------:R-:W2:Y:S01]  /*0c70*/  LDC R14, c[0x0][0x608] ;  /* 0x00018200ff0e7b82 */ /* 0x000ea20000000800 */
[----:B------:R-:W-:-:S04]  /*0c80*/  IMAD R6, R3, R16, RZ ;  /* 0x0000001003067224 */ /* 0x000fc800078e02ff */
[----:B------:R-:W-:-:S03]  /*0c90*/  IMAD R3, R7, R17, R6 ;  /* 0x0000001107037224 */ /* 0x000fc600078e0206 */
[----:B------:R-:W3:Y:S01]  /*0ca0*/  LDC R18, c[0x0][0x658] ;  /* 0x00019600ff127b82 */ /* 0x000ee20000000800 */
[----:B------:R-:W-:Y:S01]  /*0cb0*/  IMAD.IADD R3, R5, 0x1, R3 ;  /* 0x0000000105037824 */ /* 0x000fe200078e0203 */
[----:B-1----:R-:W-:Y:S01]  /*0cc0*/  ISETP.NE.U32.AND P0, PT, R20, RZ, PT ;  /* 0x000000ff1400720c */ /* 0x002fe20003f05070 */
[----:B------:R-:W-:-:S03]  /*0cd0*/  IMAD.MOV.U32 R5, RZ, RZ, -0x1 ;  /* 0xffffffffff057424 */ /* 0x000fc600078e00ff */
[----:B------:R-:W-:Y:S02]  /*0ce0*/  ISETP.NE.AND.EX P0, PT, R21, RZ, PT, P0 ;  /* 0x000000ff1500720c */ /* 0x000fe40003f05300 */
[----:B------:R-:W1:Y:S01]  /*0cf0*/  LDC R13, c[0x0][0x600] ;  /* 0x00018000ff0d7b82 */ /* 0x000e620000000800 */
[-CC-:B0-----:R-:W-:Y:S02]  /*0d00*/  SHF.R.U64 R10, R4, R8.reuse, R3.reuse ;  /* 0x00000008040a7219 */ /* 0x181fe40000001203 */
[----:B------:R-:W-:-:S05]  /*0d10*/  SHF.R.U32.HI R3, RZ, R8, R3 ;  /* 0x00000008ff037219 */ /* 0x000fca0000011603 */
[----:B------:R-:W0:Y:S01]  /*0d20*/  LDC R15, c[0x0][0x648] ;  /* 0x00019200ff0f7b82 */ /* 0x000e220000000800 */
[-CC-:B--2---:R-:W-:Y:S02]  /*0d30*/  SHF.R.U64 R19, R10, R14.reuse, R3.reuse ;  /* 0x0000000e0a137219 */ /* 0x184fe40000001203 */
[----:B------:R-:W-:-:S05]  /*0d40*/  SHF.R.U32.HI R3, RZ, R14, R3 ;  /* 0x0000000eff037219 */ /* 0x000fca0000011603 */
[----:B------:R-:W2:Y:S01]  /*0d50*/  LDC R17, c[0x0][0x638] ;  /* 0x00018e00ff117b82 */ /* 0x000ea20000000800 */
[-C--:B---3--:R-:W-:Y:S02]  /*0d60*/  SHF.L.U32 R2, R5, R18.reuse, RZ ;  /* 0x0000001205027219 */ /* 0x088fe400000006ff */
[--C-:B------:R-:W-:Y:S02]  /*0d70*/  SHF.R.U64 R12, R19, R18, R3.reuse ;  /* 0x00000012130c7219 */ /* 0x100fe40000001203 */
[----:B------:R-:W-:Y:S02]  /*0d80*/  LOP3.LUT R8, RZ, R2, RZ, 0x33, !PT ;  /* 0x00000002ff087212 */ /* 0x000fe400078e33ff */
[----:B------:R-:W-:Y:S01]  /*0d90*/  SHF.R.U32.HI R3, RZ, R18, R3 ;  /* 0x00000012ff037219 */ /* 0x000fe20000011603 */
[----:B------:R-:W3:Y:S01]  /*0da0*/  LDC R16, c[0x0][0x610] ;  /* 0x00018400ff107b82 */ /* 0x000ee20000000800 */
[----:B------:R-:W-:Y:S01]  /*0db0*/  IMAD.MOV.U32 R2, RZ, RZ, R12 ;  /* 0x000000ffff027224 */ /* 0x000fe200078e000c */
[----:B------:R-:W-:Y:S06]  /*0dc0*/  @!P0 BRA `(.L_x_10) ;  /* 0x0000000000288947 */ /* 0x000fec0003800000 */
[----:B------:R-:W4:Y:S02]  /*0dd0*/  LDC R7, c[0x0][0x64c] ;  /* 0x00019300ff077b82 */ /* 0x000f240000000800 */
[----:B----4-:R-:W-:-:S05]  /*0de0*/  IADD3 R7, P0, R12, R7, RZ ;  /* 0x000000070c077210 */ /* 0x010fca0007f1e0ff */
        /* <DEDUP_REMOVED lines=8> */
.L_x_10:
[----:B0-----:R-:W-:Y:S01]  /*0e70*/  SHF.R.U64 R4, R2, R15, R3 ;  /* 0x0000000f02047219 */ /* 0x001fe20000001203 */
[----:B-1----:R-:W-:Y:S01]  /*0e80*/  VIADD R5, R13, 0xffffffff ;  /* 0xffffffff0d057836 */ /* 0x002fe20000000000 */
[----:B------:R-:W-:Y:S02]  /*0e90*/  SHF.L.U32 R2, R11, R18, RZ ;  /* 0x000000120b027219 */ /* 0x000fe400000006ff */
[----:B------:R-:W-:Y:S01]  /*0ea0*/  LOP3.LUT R3, R19, R8, RZ, 0xc0, !PT ;  /* 0x0000000813037212 */ /* 0x000fe200078ec0ff */
[----:B------:R-:W-:Y:S01]  /*0eb0*/  IMAD.MOV R6, RZ, RZ, -R4 ;  /* 0x000000ffff067224 */ /* 0x000fe200078e0a04 */
[----:B------:R-:W-:Y:S02]  /*0ec0*/  SEL R0, R0, R23, !P4 ;  /* 0x0000001700007207 */ /* 0x000fe40006000000 */
[----:B------:R-:W-:Y:S01]  /*0ed0*/  LOP3.LUT R5, R10, R5, RZ, 0xc0, !PT ;  /* 0x000000050a057212 */ /* 0x000fe200078ec0ff */
[----:B------:R-:W-:Y:S01]  /*0ee0*/  IMAD R3, R2, R4, R3 ;  /* 0x0000000402037224 */ /* 0x000fe200078e0203 */
[----:B------:R-:W-:Y:S01]  /*0ef0*/  R2UR UR22, R22 ;  /* 0x00000000161672ca */ /* 0x000fe200000e0000 */
[----:B--2---:R-:W-:-:S02]  /*0f00*/  IMAD R2, R6, R17, R12 ;  /* 0x0000001106027224 */ /* 0x004fc400078e020c */
[----:B---3--:R-:W-:Y:S02]  /*0f10*/  IMAD R0, R3, R16, R0 ;  /* 0x0000001003007224 */ /* 0x008fe400078e0200 */
[----:B------:R-:W-:Y:S02]  /*0f20*/  IMAD R3, R2, R13, R5 ;  /* 0x0000000d02037224 */ /* 0x000fe400078e0205 */
[----:B------:R-:W-:-:S03]  /*0f30*/  IMAD.MOV.U32 R4, RZ, RZ, 0x1 ;  /* 0x00000001ff047424 */ /* 0x000fc600078e00ff */
[----:B------:R-:W-:Y:S02]  /*0f40*/  SEL R2, R3, R0, !P4 ;  /* 0x0000000003027207 */ /* 0x000fe40006000000 */
[----:B------:R-:W-:-:S03]  /*0f50*/  SEL R0, R0, R3, !P4 ;  /* 0x0000000300007207 */ /* 0x000fc60006000000 */
[----:B------:R1:W-:Y:S04]  /*0f60*/  STL [R1+0x88], R2 ;  /* 0x0000880201007387 */ /* 0x0003e80000100800 */
[----:B------:R1:W-:Y:S02]  /*0f70*/  STL [R1+0x8c], R0 ;  /* 0x00008c0001007387 */ /* 0x0003e40000100800 */
.L_x_8:
[----:B------:R-:W-:-:S08]  /*0f80*/  NOP ;  /* 0x0000000000007918 */ /* 0x000fd00000000000 */
[----:B------:R-:W2:Y:S02]  /*0f90*/  USETMAXREG.TRY_ALLOC.CTAPOOL UP0, 0xe8 ;  /* 0x000000e8000079c8 */ /* 0x000ea40008000600 */
[----:B--2---:R-:W-:-:S13]  /*0fa0*/  PLOP3.LUT P0, PT, PT, PT, UP0, 0x80, 0x0 ;  /* 0x000000000000781c */ /* 0x004fda0003f0f008 */
[----:B------:R-:W-:Y:S05]  /*0fb0*/  @!P0 BRA `(.L_x_8) ;  /* 0xfffffffc00f08947 */ /* 0x000fea000383ffff */
[----:B------:R-:W-:Y:S01]  /*0fc0*/  ULDC.64 UR4, c[0x0][0x598] ;  /* 0x0001660000047ab9 */ /* 0x000fe20000000a00 */
[----:B------:R-:W-:Y:S01]  /*0fd0*/  ULDC.64 UR14, c[0x0][0x208] ;  /* 0x00008200000e7ab9 */ /* 0x000fe20000000a00 */
[----:B------:R-:W-:-:S04]  /*0fe0*/  ISETP.NE.U32.AND P0, PT, RZ, UR4, PT ;  /* 0x00000004ff007c0c */ /* 0x000fc8000bf05070 */
[----:B------:R-:W-:-:S13]  /*0ff0*/  ISETP.NE.AND.EX P0, PT, RZ, UR5, PT, P0 ;  /* 0x00000005ff007c0c */ /* 0x000fda000bf05300 */
[----:B------:R-:W-:Y:S05]  /*1000*/  @!P0 BRA `(.L_x_11) ;  /* 0x0000000000208947 */ /* 0x000fea0003800000 */
[----:B-1----:R-:W1:Y:S02]  /*1010*/  LDC.64 R2, c[0x0][0x598] ;  /* 0x00016600ff027b82 */ /* 0x002e640000000a00 */
[----:B-1----:R-:W2:Y:S02]  /*1020*/  LDG.E.64 R2, desc[UR14][R2.64] ;  /* 0x0000000e02027981 */ /* 0x002ea4000c1e1b00 */
[----:B--2---:R-:W-:-:S04]  /*1030*/  ISETP.NE.U32.AND P0, PT, R2, RZ, PT ;  /* 0x000000ff0200720c */ /* 0x004fc80003f05070 */
[----:B------:R-:W-:-:S13]  /*1040*/  ISETP.NE.AND.EX P0, PT, R3, RZ, PT, P0 ;  /* 0x000000ff0300720c */ /* 0x000fda0003f05300 */
[----:B------:R-:W-:Y:S05]  /*1050*/  @!P0 BRA `(.L_x_11) ;  /* 0x00000000000c8947 */ /* 0x000fea0003800000 */
[----:B------:R-:W2:Y:S02]  /*1060*/  LD.E R2, desc[UR14][R2.64] ;  /* 0x0000000e02027980 */ /* 0x000ea4000c101900 */
[----:B--2---:R-:W-:Y:S01]  /*1070*/  R2UR UR20, R2 ;  /* 0x00000000021472ca */ /* 0x004fe200000e0000 */
[----:B------:R-:W-:-:S14]  /*1080*/  BRA `(.L_x_12) ;  /* 0x0000000000247947 */ /* 0x000fdc0003800000 */
.L_x_11:
[----:B------:R-:W-:Y:S02]  /*1090*/  ULDC.64 UR4, c[0x0][0x588] ;  /* 0x0001620000047ab9 */ /* 0x000fe40000000a00 */
[----:B------:R-:W-:-:S04]  /*10a0*/  ISETP.NE.U32.AND P0, PT, RZ, UR4, PT ;  /* 0x00000004ff007c0c */ /* 0x000fc8000bf05070 */
[----:B------:R-:W-:-:S13]  /*10b0*/  ISETP.NE.AND.EX P0, PT, RZ, UR5, PT, P0 ;  /* 0x00000005ff007c0c */ /* 0x000fda000bf05300 */
[----:B------:R-:W-:Y:S05]  /*10c0*/  @!P0 BRA `(.L_x_13) ;  /* 0x0000000000108947 */ /* 0x000fea0003800000 */
[----:B-1----:R-:W1:Y:S02]  /*10d0*/  LDC.64 R2, c[0x0][0x588] ;  /* 0x00016200ff027b82 */ /* 0x002e640000000a00 */
[----:B-1----:R-:W2:Y:S02]  /*10e0*/  LDG.E R2, desc[UR14][R2.64] ;  /* 0x0000000e02027981 */ /* 0x002ea4000c1e1900 */
[----:B--2---:R-:W-:Y:S01]  /*10f0*/  R2UR UR20, R2 ;  /* 0x00000000021472ca */ /* 0x004fe200000e0000 */
[----:B------:R-:W-:-:S14]  /*1100*/  BRA `(.L_x_12) ;  /* 0x0000000000047947 */ /* 0x000fdc0003800000 */
.L_x_13:
[----:B------:R-:W-:-:S05]  /*1110*/  ULDC UR20, c[0x0][0x580] ;  /* 0x0001600000147ab9 */ /* 0x000fca0000000800 */
.L_x_12:
[----:B------:R-:W-:Y:S02]  /*1120*/  ULDC.64 UR4, c[0x0][0x5a0] ;  /* 0x0001680000047ab9 */ /* 0x000fe40000000a00 */
        /* <DEDUP_REMOVED lines=11> */
.L_x_14:
        /* <DEDUP_REMOVED lines=8> */
.L_x_16:
[----:B------:R-:W-:-:S05]  /*1260*/  ULDC UR21, c[0x0][0x584] ;  /* 0x0001610000157ab9 */ /* 0x000fca0000000800 */
.L_x_15:
[----:B------:R-:W-:-:S13]  /*1270*/  LOP3.LUT P0, RZ, R4, 0xff, RZ, 0xc0, !PT ;  /* 0x000000ff04ff7812 */ /* 0x000fda000780c0ff */
[----:B------:R-:W-:Y:S05]  /*1280*/  @!P0 EXIT ;  /* 0x000000000000894d */ /* 0x000fea0003800000 */
[----:B------:R-:W-:Y:S01]  /*1290*/  ULDC UR4, c[0x0][0x28c] ;  /* 0x0000a30000047ab9 */ /* 0x000fe20000000800 */
[----:B------:R-:W-:Y:S02]  /*12a0*/  ULOP3.LUT UR23, UR13, 0x1, URZ, 0xfc, !UPT ;  /* 0x000000010d177892 */ /* 0x000fe4000f8efc3f */
[----:B------:R-:W-:-:S04]  /*12b0*/  UIADD3 UR4, UR4, 0x3f, URZ ;  /* 0x0000003f04047890 */ /* 0x000fc8000fffe03f */
[----:B------:R-:W-:-:S04]  /*12c0*/  USHF.R.S32.HI UR5, URZ, 0x1f, UR4 ;  /* 0x0000001f3f057899 */ /* 0x000fc80008011404 */
[----:B------:R-:W-:-:S03]  /*12d0*/  ULEA.HI UR5, UR5, UR4, URZ, 0x6 ;  /* 0x0000000405057291 */ /* 0x000fc6000f8f303f */
[----:B------:R-:W-:Y:S01]  /*12e0*/  UMOV UR4, URZ ;  /* 0x0000003f00047c82 */ /* 0x000fe20008000000 */
[----:B------:R-:W-:-:S03]  /*12f0*/  USHF.R.S32.HI UR9, URZ, 0x6, UR5 ;  /* 0x000000063f097899 */ /* 0x000fc60008011405 */
[----:B------:R-:W-:-:S09]  /*1300*/  UMOV UR5, URZ ;  /* 0x0000003f00057c82 */ /* 0x000fd20008000000 */
.L_x_299:
[----:B-1----:R-:W1:Y:S01]  /*1310*/  S2R R0, SR_TID.X ;  /* 0x0000000000007919 */ /* 0x002e620000002100 */
[----:B--2---:R-:W2:Y:S01]  /*1320*/  S2UR UR17, SR_CgaCtaId ;  /* 0x00000000001179c3 */ /* 0x004ea20000008800 */
[----:B------:R-:W-:Y:S01]  /*1330*/  UMOV UR16, 0x400 ;  /* 0x0000040000107882 */ /* 0x000fe20000000000 */
[----:B------:R-:W-:Y:S01]  /*1340*/  UMOV UR6, URZ ;  /* 0x0000003f00067c82 */ /* 0x000fe20008000000 */
[----:B------:R-:W-:Y:S01]  /*1350*/  STL [R1+0x74], RZ ;  /* 0x000074ff01007387 */ /* 0x000fe20000100800 */
[----:B------:R-:W-:Y:S01]  /*1360*/  UMOV UR7, URZ ;  /* 0x0000003f00077c82 */ /* 0x000fe20008000000 */
[----:B------:R-:W-:Y:S01]  /*1370*/  UMOV UR8, URZ ;  /* 0x0000003f00087c82 */ /* 0x000fe20008000000 */
[----:B------:R-:W-:Y:S01]  /*1380*/  CS2R R4, SRZ ;  /* 0x0000000000047805 */ /* 0x000fe2000001ff00 */
[----:B------:R-:W-:Y:S01]  /*1390*/  STL [R1+0x70], RZ ;  /* 0x000070ff01007387 */ /* 0x000fe20000100800 */
[----:B---3--:R-:W3:Y:S01]  /*13a0*/  LDC R2, c[0x0][0x28c] ;  /* 0x0000a300ff027b82 */ /* 0x008ee20000000800 */
[----:B------:R-:W-:-:S02]  /*13b0*/  CS2R R6, SRZ ;  /* 0x0000000000067805 */ /* 0x000fc4000001ff00 */
[----:B------:R-:W-:Y:S01]  /*13c0*/  CS2R R8, SRZ ;  /* 0x0000000000087805 */ /* 0x000fe2000001ff00 */
[----:B------:R-:W-:Y:S01]  /*13d0*/  STL [R1+0x6c], RZ ;  /* 0x00006cff01007387 */ /* 0x000fe20000100800 */
[----:B------:R-:W-:Y:S02]  /*13e0*/  CS2R R10, SRZ ;  /* 0x00000000000a7805 */ /* 0x000fe4000001ff00 */
[----:B------:R-:W-:Y:S02]  /*13f0*/  CS2R R12, SRZ ;  /* 0x00000000000c7805 */ /* 0x000fe4000001ff00 */
[----:B------:R-:W-:Y:S01]  /*1400*/  CS2R R14, SRZ ;  /* 0x00000000000e7805 */ /* 0x000fe2000001ff00 */
[----:B------:R-:W-:Y:S01]  /*1410*/  STL [R1+0x68], RZ ;  /* 0x000068ff01007387 */ /* 0x000fe20000100800 */
[----:B------:R-:W-:Y:S02]  /*1420*/  CS2R R16, SRZ ;  /* 0x0000000000107805 */ /* 0x000fe4000001ff00 */
[----:B0-----:R-:W-:-:S02]  /*1430*/  CS2R R18, SRZ ;  /* 0x0000000000127805 */ /* 0x001fc4000001ff00 */
[----:B------:R-:W-:Y:S01]  /*1440*/  CS2R R20, SRZ ;  /* 0x0000000000147805 */ /* 0x000fe2000001ff00 */
[----:B------:R-:W-:Y:S01]  /*1450*/  STL [R1+0x64], RZ ;  /* 0x000064ff01007387 */ /* 0x000fe20000100800 */
[----:B------:R-:W-:Y:S02]  /*1460*/  CS2R R22, SRZ ;  /* 0x0000000000167805 */ /* 0x000fe4000001ff00 */
[----:B------:R-:W-:Y:S02]  /*1470*/  CS2R R152, SRZ ;  /* 0x0000000000987805 */ /* 0x000fe4000001ff00 */
[----:B------:R-:W-:Y:S01]  /*1480*/  CS2R R154, SRZ ;  /* 0x00000000009a7805 */ /* 0x000fe2000001ff00 */
[----:B------:R-:W-:Y:S01]  /*1490*/  STL [R1+0x60], RZ ;  /* 0x000060ff01007387 */ /* 0x000fe20000100800 */
[----:B------:R-:W-:Y:S02]  /*14a0*/  CS2R R156, SRZ ;  /* 0x00000000009c7805 */ /* 0x000fe4000001ff00 */
[----:B------:R-:W-:-:S02]  /*14b0*/  CS2R R158, SRZ ;  /* 0x00000000009e7805 */ /* 0x000fc4000001ff00 */
[----:B------:R-:W-:Y:S01]  /*14c0*/  CS2R R160, SRZ ;  /* 0x0000000000a07805 */ /* 0x000fe2000001ff00 */
[----:B------:R-:W-:Y:S01]  /*14d0*/  STL [R1+0x5c], RZ ;  /* 0x00005cff01007387 */ /* 0x000fe20000100800 */
[----:B------:R-:W-:Y:S02]  /*14e0*/  CS2R R162, SRZ ;  /* 0x0000000000a27805 */ /* 0x000fe4000001ff00 */
[----:B------:R-:W-:Y:S02]  /*14f0*/  CS2R R164, SRZ ;  /* 0x0000000000a47805 */ /* 0x000fe4000001ff00 */
[----:B------:R-:W-:Y:S02]  /*1500*/  CS2R R166, SRZ ;  /* 0x0000000000a67805 */ /* 0x000fe4000001ff00 */
[----:B-1----:R-:W-:Y:S01]  /*1510*/  LOP3.LUT R0, R0, 0x80, RZ, 0xc0, !PT ;  /* 0x0000008000007812 */ /* 0x002fe200078ec0ff */
[----:B------:R-:W-:Y:S01]  /*1520*/  STL [R1+0x58], RZ ;  /* 0x000058ff01007387 */ /* 0x000fe20000100800 */
[----:B---3--:R-:W-:-:S02]  /*1530*/  ISETP.GE.AND P0, PT, R2, 0x1, PT ;  /* 0x000000010200780c */ /* 0x008fc40003f06270 */
[----:B------:R-:W-:Y:S02]  /*1540*/  CS2R R2, SRZ ;  /* 0x0000000000027805 */ /* 0x000fe4000001ff00 */
[----:B------:R-:W-:Y:S01]  /*1550*/  SHF.R.U32.HI R0, RZ, 0x7, R0 ;  /* 0x00000007ff007819 */ /* 0x000fe20000011600 */
[----:B------:R-:W-:Y:S01]  /*1560*/  STL [R1+0x54], RZ ;  /* 0x000054ff01007387 */ /* 0x000fe20000100800 */
[----:B------:R-:W-:Y:S02]  /*1570*/  CS2R R168, SRZ ;  /* 0x0000000000a87805 */ /* 0x000fe4000001ff00 */
[----:B------:R-:W-:Y:S02]  /*1580*/  CS2R R170, SRZ ;  /* 0x0000000000aa7805 */ /* 0x000fe4000001ff00 */
[----:B------:R-:W-:Y:S01]  /*1590*/  CS2R R172, SRZ ;  /* 0x0000000000ac7805 */ /* 0x000fe2000001ff00 */
[----:B------:R-:W-:Y:S01]  /*15a0*/  STL [R1+0x50], RZ ;  /* 0x000050ff01007387 */ /* 0x000fe20000100800 */
[----:B------:R-:W-:-:S02]  /*15b0*/  CS2R R174, SRZ ;  /* 0x0000000000ae7805 */ /* 0x000fc4000001ff00 */
[----:B------:R-:W-:Y:S02]  /*15c0*/  CS2R R176, SRZ ;  /* 0x0000000000b07805 */ /* 0x000fe4000001ff00 */
[----:B------:R-:W-:Y:S01]  /*15d0*/  CS2R R178, SRZ ;  /* 0x0000000000b27805 */ /* 0x000fe2000001ff00 */
[----:B------:R-:W0:Y:S01]  /*15e0*/  SHFL.IDX PT, R0, R0, RZ, 0x1f ;  /* 0x00001fff00007589 */ /* 0x000e2200000e0000 */
[----:B------:R-:W-:Y:S02]  /*15f0*/  CS2R R180, SRZ ;  /* 0x0000000000b47805 */ /* 0x000fe4000001ff00 */
[----:B------:R-:W-:Y:S02]  /*1600*/  CS2R R182, SRZ ;  /* 0x0000000000b67805 */ /* 0x000fe4000001ff00 */
[----:B------:R-:W-:Y:S01]  /*1610*/  CS2R R184, SRZ ;  /* 0x0000000000b87805 */ /* 0x000fe2000001ff00 */
[----:B------:R1:W-:Y:S01]  /*1620*/  STL [R1+0x4c], RZ ;  /* 0x00004cff01007387 */ /* 0x0003e20000100800 */
[----:B------:R-:W-:-:S02]  /*1630*/  CS2R R186, SRZ ;  /* 0x0000000000ba7805 */ /* 0x000fc4000001ff00 */
[----:B------:R-:W-:Y:S02]  /*1640*/  CS2R R188, SRZ ;  /* 0x0000000000bc7805 */ /* 0x000fe4000001ff00 */
[----:B------:R-:W-:Y:S01]  /*1650*/  CS2R R190, SRZ ;  /* 0x0000000000be7805 */ /* 0x000fe2000001ff00 */
[----:B------:R1:W-:Y:S01]  /*1660*/  STL [R1+0x48], RZ ;  /* 0x000048ff01007387 */ /* 0x0003e20000100800 */
        /* <DEDUP_REMOVED lines=14> */
[----:B------:R-:W-:Y:S02]  /*1750*/  CS2R R214, SRZ ;  /* 0x0000000000d67805 */ /* 0x000fe4000001ff00 */
[----:B0-----:R-:W-:Y:S01]  /*1760*/  R2UR UR11, R0 ;  /* 0x00000000000b72ca */ /* 0x001fe200000e0000 */
[----:B------:R1:W-:Y:S01]  /*1770*/  STL [R1+0x38], RZ ;  /* 0x000038ff01007387 */ /* 0x0003e20000100800 */
[----:B------:R-:W-:Y:S01]  /*1780*/  IMAD.MOV.U32 R0, RZ, RZ, RZ ;  /* 0x000000ffff007224 */ /* 0x000fe200078e00ff */
[----:B------:R-:W-:Y:S02]  /*1790*/  CS2R R216, SRZ ;  /* 0x0000000000d87805 */ /* 0x000fe4000001ff00 */
[----:B------:R-:W-:Y:S01]  /*17a0*/  CS2R R218, SRZ ;  /* 0x0000000000da7805 */ /* 0x000fe2000001ff00 */
[----:B------:R1:W-:Y:S01]  /*17b0*/  STL [R1+0x34], RZ ;  /* 0x000034ff01007387 */ /* 0x0003e20000100800 */
[----:B------:R-:W-:-:S02]  /*17c0*/  CS2R R220, SRZ ;  /* 0x0000000000dc7805 */ /* 0x000fc4000001ff00 */
[----:B------:R-:W-:Y:S02]  /*17d0*/  CS2R R222, SRZ ;  /* 0x0000000000de7805 */ /* 0x000fe4000001ff00 */
[----:B------:R-:W-:Y:S01]  /*17e0*/  CS2R R224, SRZ ;  /* 0x0000000000e07805 */ /* 0x000fe2000001ff00 */
[----:B------:R1:W-:Y:S01]  /*17f0*/  STL [R1+0x30], RZ ;  /* 0x000030ff01007387 */ /* 0x0003e20000100800 */
[----:B------:R-:W-:Y:S01]  /*1800*/  IMAD.MOV.U32 R226, RZ, RZ, RZ ;  /* 0x000000ffffe27224 */ /* 0x000fe200078e00ff */
[----:B------:R-:W-:Y:S01]  /*1810*/  CS2R R88, SRZ ;  /* 0x0000000000587805 */ /* 0x000fe2000001ff00 */
[----:B------:R-:W-:Y:S01]  /*1820*/  IMAD.U32 R227, RZ, RZ, UR4 ;  /* 0x00000004ffe37e24 */ /* 0x000fe2000f8e00ff */
[----:B------:R1:W-:Y:S01]  /*1830*/  STL [R1+0x2c], RZ ;  /* 0x00002cff01007387 */ /* 0x0003e20000100800 */
[----:B------:R-:W-:Y:S01]  /*1840*/  ULEA.HI UR10, UR11, UR11, URZ, 0x1 ;  /* 0x0000000b0b0a7291 */ /* 0x000fe2000f8f083f */
[----:B------:R-:W-:Y:S02]  /*1850*/  CS2R R90, SRZ ;  /* 0x00000000005a7805 */ /* 0x000fe4000001ff00 */
[----:B------:R-:W-:Y:S01]  /*1860*/  CS2R R92, SRZ ;  /* 0x00000000005c7805 */ /* 0x000fe2000001ff00 */
[----:B------:R1:W-:Y:S01]  /*1870*/  STL [R1+0x28], RZ ;  /* 0x000028ff01007387 */ /* 0x0003e20000100800 */
[----:B------:R-:W-:Y:S01]  /*1880*/  ULOP3.LUT UR12, UR10, 0xffffe, URZ, 0xc0, !UPT ;  /* 0x000ffffe0a0c7892 */ /* 0x000fe2000f8ec03f */
[----:B------:R-:W-:Y:S01]  /*1890*/  CS2R R94, SRZ ;  /* 0x00000000005e7805 */ /* 0x000fe2000001ff00 */
[----:B--2---:R-:W-:Y:S01]  /*18a0*/  ULEA UR10, UR17, UR16, 0x18 ;  /* 0x00000010110a7291 */ /* 0x004fe2000f8ec03f */
[----:B------:R1:W-:Y:S01]  /*18b0*/  STL [R1+0x24], RZ ;  /* 0x000024ff01007387 */ /* 0x0003e20000100800 */
[----:B------:R-:W-:Y:S01]  /*18c0*/  UIADD3 UR12, UR11, -UR12, URZ ;  /* 0x8000000c0b0c7290 */ /* 0x000fe2000fffe03f */
[----:B------:R-:W-:-:S02]  /*18d0*/  CS2R R96, SRZ ;  /* 0x0000000000607805 */ /* 0x000fc4000001ff00 */
[----:B------:R-:W-:Y:S01]  /*18e0*/  CS2R R98, SRZ ;  /* 0x0000000000627805 */ /* 0x000fe2000001ff00 */
[----:B------:R1:W-:Y:S01]  /*18f0*/  STL [R1+0x20], RZ ;  /* 0x000020ff01007387 */ /* 0x0003e20000100800 */
[----:B------:R-:W-:Y:S01]  /*1900*/  ULEA UR12, UR12, UR10, 0xc ;  /* 0x0000000a0c0c7291 */ /* 0x000fe2000f8e603f */
[----:B------:R-:W-:Y:S02]  /*1910*/  CS2R R100, SRZ ;  /* 0x0000000000647805 */ /* 0x000fe4000001ff00 */
[----:B------:R-:W-:Y:S01]  /*1920*/  CS2R R102, SRZ ;  /* 0x0000000000667805 */ /* 0x000fe2000001ff00 */
[----:B------:R1:W-:Y:S01]  /*1930*/  STL [R1+0x1c], RZ ;  /* 0x00001cff01007387 */ /* 0x0003e20000100800 */
[----:B------:R-:W-:Y:S01]  /*1940*/  UIADD3 UR12, UR12, 0x100, URZ ;  /* 0x000001000c0c7890 */ /* 0x000fe2000fffe03f */
[----:B------:R-:W-:Y:S02]  /*1950*/  CS2R R104, SRZ ;  /* 0x0000000000687805 */ /* 0x000fe4000001ff00 */
[----:B------:R-:W-:Y:S01]  /*1960*/  CS2R R106, SRZ ;  /* 0x00000000006a7805 */ /* 0x000fe2000001ff00 */
[----:B------:R1:W-:Y:S01]  /*1970*/  STL [R1+0x18], RZ ;  /* 0x000018ff01007387 */ /* 0x0003e20000100800 */
[----:B------:R-:W-:Y:S01]  /*1980*/  USHF.R.U32.HI UR11, URZ, 0x4, UR12 ;  /* 0x000000043f0b7899 */ /* 0x000fe2000801160c */
[----:B------:R-:W-:-:S02]  /*1990*/  CS2R R108, SRZ ;  /* 0x00000000006c7805 */ /* 0x000fc4000001ff00 */
[----:B------:R-:W-:Y:S01]  /*19a0*/  CS2R R110, SRZ ;  /* 0x00000000006e7805 */ /* 0x000fe2000001ff00 */
[----:B------:R1:W-:Y:S01]  /*19b0*/  STL [R1+0x14], RZ ;  /* 0x000014ff01007387 */ /* 0x0003e20000100800 */
[----:B------:R-:W-:Y:S01]  /*19c0*/  ULOP3.LUT UR11, UR11, 0x3fff, URZ, 0xc0, !UPT ;  /* 0x00003fff0b0b7892 */ /* 0x000fe2000f8ec03f */
[----:B------:R-:W-:Y:S01]  /*19d0*/  CS2R R112, SRZ ;  /* 0x0000000000707805 */ /* 0x000fe2000001ff00 */
[----:B------:R-:W-:Y:S01]  /*19e0*/  UMOV UR12, UR5 ;  /* 0x00000005000c7c82 */ /* 0x000fe20008000000 */
        /* <DEDUP_REMOVED lines=16> */
[----:B------:R1:W-:Y:S01]  /*1af0*/  STL [R1], RZ ;  /* 0x000000ff01007387 */ /* 0x0003e20000100800 */
[----:B------:R-:W-:Y:S02]  /*1b00*/  CS2R R138, SRZ ;  /* 0x00000000008a7805 */ /* 0x000fe4000001ff00 */
[----:B------:R-:W-:Y:S02]  /*1b10*/  CS2R R140, SRZ ;  /* 0x00000000008c7805 */ /* 0x000fe4000001ff00 */
[----:B------:R-:W-:Y:S02]  /*1b20*/  CS2R R142, SRZ ;  /* 0x00000000008e7805 */ /* 0x000fe4000001ff00 */
[----:B------:R-:W-:-:S02]  /*1b30*/  CS2R R144, SRZ ;  /* 0x0000000000907805 */ /* 0x000fc4000001ff00 */
[----:B------:R-:W-:Y:S02]  /*1b40*/  CS2R R146, SRZ ;  /* 0x0000000000927805 */ /* 0x000fe4000001ff00 */
[----:B------:R-:W-:Y:S02]  /*1b50*/  CS2R R148, SRZ ;  /* 0x0000000000947805 */ /* 0x000fe4000001ff00 */
[----:B------:R-:W-:Y:S02]  /*1b60*/  CS2R R150, SRZ ;  /* 0x0000000000967805 */ /* 0x000fe4000001ff00 */
[----:B------:R-:W-:Y:S02]  /*1b70*/  CS2R R24, SRZ ;  /* 0x0000000000187805 */ /* 0x000fe4000001ff00 */
[----:B----4-:R-:W-:Y:S02]  /*1b80*/  CS2R R26, SRZ ;  /* 0x00000000001a7805 */ /* 0x010fe4000001ff00 */
[----:B------:R-:W-:-:S02]  /*1b90*/  CS2R R28, SRZ ;  /* 0x00000000001c7805 */ /* 0x000fc4000001ff00 */
[----:B------:R-:W-:Y:S02]  /*1ba0*/  CS2R R30, SRZ ;  /* 0x00000000001e7805 */ /* 0x000fe4000001ff00 */
[----:B------:R-:W-:Y:S02]  /*1bb0*/  CS2R R32, SRZ ;  /* 0x0000000000207805 */ /* 0x000fe4000001ff00 */
        /* <DEDUP_REMOVED lines=26> */
[----:B------:R-:W-:Y:S01]  /*1d60*/  CS2R R86, SRZ ;  /* 0x0000000000567805 */ /* 0x000fe2000001ff00 */
[----:B-1----:R-:W-:Y:S06]  /*1d70*/  @!P0 BRA `(.L_x_17) ;  /* 0x0000001000888947 */ /* 0x002fec0003800000 */
[----:B------:R-:W-:-:S06]  /*1d80*/  UISETP.NE.AND UP0, UPT, UR23, 0x3, UPT ;  /* 0x000000031700788c */ /* 0x000fcc000bf05270 */
[----:B------:R-:W-:-:S13]  /*1d90*/  PLOP3.LUT P1, PT, PT, PT, UP0, 0x80, 0x0 ;  /* 0x000000000000781c */ /* 0x000fda0003f2f008 */
[----:B------:R-:W-:Y:S05]  /*1da0*/  @!P1 BRA `(.L_x_18) ;  /* 0x0000000000049947 */ /* 0x000fea0003800000 */
[----:B------:R-:W-:Y:S01]  /*1db0*/  BPT.TRAP 0x1 ;  /* 0x000000040000795c */ /* 0x000fe20000300000 */
.L_x_18:
[----:B------:R-:W-:Y:S01]  /*1dc0*/  ULEA UR6, UR5, UR10, 0x3 ;  /* 0x0000000a05067291 */ /* 0x000fe2000f8e183f */
[----:B------:R-:W-:-:S05]  /*1dd0*/  IMAD.U32 R0, RZ, RZ, UR4 ;  /* 0x00000004ff007e24 */ /* 0x000fca000f8e00ff */
[----:B------:R-:W-:-:S04]  /*1de0*/  SHF.L.U32 R0, R0, 0x1f, RZ ;  /* 0x0000001f00007819 */ /* 0x000fc800000006ff */
[----:B------:R0:W1:Y:S01]  /*1df0*/  SYNCS.PHASECHK.TRANS64.TRYWAIT P0, [UR6], R0 ;  /* 0x00000000ff0075a7 */ /* 0x0000620008000146 */
[----:B------:R-:W-:Y:S05]  /*1e00*/  @!P1 BRA `(.L_x_19) ;  /* 0x0000000000049947 */ /* 0x000fea0003800000 */
[----:B------:R-:W-:Y:S01]  /*1e10*/  BPT.TRAP 0x1 ;  /* 0x000000040000795c */ /* 0x000fe20000300000 */
.L_x_19:
[----:B-1----:R-:W-:Y:S05]  /*1e20*/  @P0 BRA `(.L_x_20) ;  /* 0x0000000000080947 */ /* 0x002fea0003800000 */
[----:B------:R-:W1:Y:S02]  /*1e30*/  SYNCS.PHASECHK.TRANS64.TRYWAIT P0, [UR6], R0 ;  /* 0x00000000ff0075a7 */ /* 0x000e640008000146 */
[----:B-1----:R-:W-:Y:S05]  /*1e40*/  @!P0 BRA `(.L_x_21) ;  /* 0x000000e8001c8947 */ /* 0x002fea0003800000 */
.L_x_20:
[----:B------:R-:W-:Y:S01]  /*1e50*/  UIADD3 UR6, UR10, 0x14100, URZ ;  /* 0x000141000a067890 */ /* 0x000fe2000fffe03f */
[----:B------:R-:W-:Y:S01]  /*1e60*/  WARPGROUP.ARRIVE ;  /* 0x00000000000079c5 */ /* 0x000fe20000000000 */
[----:B------:R-:W-:Y:S01]  /*1e70*/  ULOP3.LUT UR7, UR11, 0x10000, URZ, 0xfc, !UPT ;  /* 0x000100000b077892 */ /* 0x000fe2000f8efc3f */
[----:B------:R2:W-:Y:S01]  /*1e80*/  STL [R1+0x74], RZ ;  /* 0x000074ff01007387 */ /* 0x0005e20000100800 */
[----:B------:R-:W-:Y:S01]  /*1e90*/  USHF.R.U32.HI UR6, URZ, 0x4, UR6 ;  /* 0x000000043f067899 */ /* 0x000fe20008011606 */
[----:B01----:R-:W-:Y:S01]  /*1ea0*/  IMAD.MOV.U32 R0, RZ, RZ, RZ ;  /* 0x000000ffff007224 */ /* 0x003fe200078e00ff */
[----:B------:R-:W-:Y:S01]  /*1eb0*/  ULEA UR7, UR5, UR7, 0xa ;  /* 0x0000000705077291 */ /* 0x000fe2000f8e503f */
[----:B------:R2:W-:Y:S01]  /*1ec0*/  STL [R1+0x70], RZ ;  /* 0x000070ff01007387 */ /* 0x0005e20000100800 */
[----:B------:R-:W-:Y:S01]  /*1ed0*/  ULOP3.LUT UR6, UR6, 0x3fff, URZ, 0xc0, !UPT ;  /* 0x00003fff06067892 */ /* 0x000fe2000f8ec03f */
[----:B------:R-:W-:Y:S01]  /*1ee0*/  CS2R R2, SRZ ;  /* 0x0000000000027805 */ /* 0x000fe2000001ff00 */
[----:B------:R-:W-:Y:S01]  /*1ef0*/  UMOV UR17, 0x80000020 ;  /* 0x8000002000117882 */ /* 0x000fe20000000000 */
[----:B------:R-:W-:Y:S01]  /*1f00*/  UMOV UR19, 0x80000020 ;  /* 0x8000002000137882 */ /* 0x000fe20000000000 */
[----:B------:R-:W-:Y:S01]  /*1f10*/  ULOP3.LUT UR6, UR6, 0x10000, URZ, 0xfc, !UPT ;  /* 0x0001000006067892 */ /* 0x000fe2000f8efc3f */
[----:B------:R2:W-:Y:S01]  /*1f20*/  STL [R1+0x6c], RZ ;  /* 0x00006cff01007387 */ /* 0x0005e20000100800 */
[----:B------:R-:W-:Y:S01]  /*1f30*/  UMOV UR16, UR7 ;  /* 0x0000000700107c82 */ /* 0x000fe20008000000 */
[----:B------:R-:W-:Y:S01]  /*1f40*/  CS2R R4, SRZ ;  /* 0x0000000000047805 */ /* 0x000fe2000001ff00 */
[----:B------:R-:W-:Y:S01]  /*1f50*/  ULEA UR8, UR5, UR6, 0x9 ;  /* 0x0000000605087291 */ /* 0x000fe2000f8e483f */
[----:B------:R2:W-:Y:S01]  /*1f60*/  STL [R1+0x68], RZ ;  /* 0x000068ff01007387 */ /* 0x0005e20000100800 */
[----:B------:R-:W-:Y:S01]  /*1f70*/  CS2R R6, SRZ ;  /* 0x0000000000067805 */ /* 0x000fe2000001ff00 */
[----:B------:R-:W-:Y:S01]  /*1f80*/  UMOV UR6, 0x2 ;  /* 0x0000000200067882 */ /* 0x000fe20000000000 */
[----:B------:R-:W-:Y:S01]  /*1f90*/  CS2R R8, SRZ ;  /* 0x0000000000087805 */ /* 0x000fe2000001ff00 */
[----:B------:R2:W-:Y:S01]  /*1fa0*/  STL [R1+0x64], RZ ;  /* 0x000064ff01007387 */ /* 0x0005e20000100800 */
[----:B------:R-:W-:Y:S01]  /*1fb0*/  CS2R R10, SRZ ;  /* 0x00000000000a7805 */ /* 0x000fe2000001ff00 */
[----:B------:R-:W-:Y:S01]  /*1fc0*/  UMOV UR18, UR8 ;  /* 0x0000000800127c82 */ /* 0x000fe20008000000 */
[----:B------:R-:W-:Y:S01]  /*1fd0*/  CS2R R12, SRZ ;  /* 0x00000000000c7805 */ /* 0x000fe2000001ff00 */
[----:B------:R-:W-:Y:S01]  /*1fe0*/  QGMMA.64x128x32.F32.E5M2.E5M2 R88, gdesc[UR16], RZ, !UPT ;  /* 0x01e00000105879f3 */ /* 0x000fe2000c7038ff */
[----:B------:R-:W-:Y:S01]  /*1ff0*/  UIADD3 UR16, UR7, 0x200, URZ ;  /* 0x0000020007107890 */ /* 0x000fe2000fffe03f */
[----:B------:R2:W-:Y:S01]  /*2000*/  STL [R1+0x60], RZ ;  /* 0x000060ff01007387 */ /* 0x0005e20000100800 */
[----:B------:R-:W-:Y:S01]  /*2010*/  UMOV UR17, 0x80000020 ;  /* 0x8000002000117882 */ /* 0x000fe20000000000 */
[----:B------:R-:W-:-:S02]  /*2020*/  CS2R R14, SRZ ;  /* 0x00000000000e7805 */ /* 0x000fc4000001ff00 */
[----:B------:R-:W-:Y:S01]  /*2030*/  CS2R R16, SRZ ;  /* 0x0000000000107805 */ /* 0x000fe2000001ff00 */
[----:B------:R2:W-:Y:S01]  /*2040*/  STL [R1+0x5c], RZ ;  /* 0x00005cff01007387 */ /* 0x0005e20000100800 */
[----:B------:R-:W-:Y:S02]  /*2050*/  CS2R R18, SRZ ;  /* 0x0000000000127805 */ /* 0x000fe4000001ff00 */
[----:B------:R-:W-:Y:S02]  /*2060*/  CS2R R20, SRZ ;  /* 0x0000000000147805 */ /* 0x000fe4000001ff00 */
[----:B------:R-:W-:Y:S01]  /*2070*/  CS2R R22, SRZ ;  /* 0x0000000000167805 */ /* 0x000fe2000001ff00 */
[----:B------:R2:W-:Y:S01]  /*2080*/  STL [R1+0x58], RZ ;  /* 0x000058ff01007387 */ /* 0x0005e20000100800 */
[----:B------:R-:W-:Y:S01]  /*2090*/  CS2R R152, SRZ ;  /* 0x0000000000987805 */ /* 0x000fe2000001ff00 */
[----:B------:R-:W-:Y:S01]  /*20a0*/  QGMMA.64x128x32.F32.E5M2.E5M2 R24, gdesc[UR16], RZ, !UPT ;  /* 0x01e00000101879f3 */ /* 0x000fe2000c7038ff */
[----:B------:R-:W-:Y:S01]  /*20b0*/  UIADD3 UR16, UR7, 0x2, URZ ;  /* 0x0000000207107890 */ /* 0x000fe2000fffe03f */
[----:B------:R2:W-:Y:S01]  /*20c0*/  STL [R1+0x54], RZ ;  /* 0x000054ff01007387 */ /* 0x0005e20000100800 */
[----:B------:R-:W-:Y:S01]  /*20d0*/  UIADD3 UR18, UR8, 0x2, URZ ;  /* 0x0000000208127890 */ /* 0x000fe2000fffe03f */
[----:B------:R-:W-:Y:S01]  /*20e0*/  CS2R R154, SRZ ;  /* 0x00000000009a7805 */ /* 0x000fe2000001ff00 */
[----:B------:R-:W-:Y:S01]  /*20f0*/  UMOV UR17, 0x80000020 ;  /* 0x8000002000117882 */ /* 0x000fe20000000000 */
        /* <DEDUP_REMOVED lines=9> */
[----:B------:R-:W-:Y:S02]  /*2190*/  CS2R R166, SRZ ;  /* 0x0000000000a67805 */ /* 0x000fe4000001ff00 */
        /* <DEDUP_REMOVED lines=39> */
[----:B------:R-:W-:-:S03]  /*2410*/  IMAD.MOV.U32 R226, RZ, RZ, RZ ;  /* 0x000000ffffe27224 */ /* 0x000fc600078e00ff */
[----:B------:R2:W-:Y:S04]  /*2420*/  STL [R1+0x1c], RZ ;  /* 0x00001cff01007387 */ /* 0x0005e80000100800 */
[----:B------:R2:W-:Y:S04]  /*2430*/  STL [R1+0x18], RZ ;  /* 0x000018ff01007387 */ /* 0x0005e80000100800 */
[----:B------:R2:W-:Y:S04]  /*2440*/  STL [R1+0x14], RZ ;  /* 0x000014ff01007387 */ /* 0x0005e80000100800 */
[----:B------:R2:W-:Y:S04]  /*2450*/  STL [R1+0x10], RZ ;  /* 0x000010ff01007387 */ /* 0x0005e80000100800 */
[----:B------:R2:W-:Y:S04]  /*2460*/  STL [R1+0xc], RZ ;  /* 0x00000cff01007387 */ /* 0x0005e80000100800 */
[----:B------:R2:W-:Y:S04]  /*2470*/  STL [R1+0x8], RZ ;  /* 0x000008ff01007387 */ /* 0x0005e80000100800 */
[----:B------:R2:W-:Y:S04]  /*2480*/  STL [R1+0x4], RZ ;  /* 0x000004ff01007387 */ /* 0x0005e80000100800 */
[----:B------:R2:W-:Y:S01]  /*2490*/  STL [R1], RZ ;  /* 0x000000ff01007387 */ /* 0x0005e20000100800 */
[----:B------:R-:W-:Y:S01]  /*24a0*/  QGMMA.64x128x32.F32.E5M2.E5M2 R88, gdesc[UR16], R88 ;  /* 0x01e00000105879f3 */ /* 0x000fe20008703858 */
[----:B------:R-:W-:Y:S01]  /*24b0*/  UIADD3 UR16, UR7, 0x202, URZ ;  /* 0x0000020207107890 */ /* 0x000fe2000fffe03f */
[----:B------:R-:W-:-:S02]  /*24c0*/  UMOV UR17, 0x80000020 ;  /* 0x8000002000117882 */ /* 0x000fc40000000000 */
[----:B------:R-:W-:Y:S02]  /*24d0*/  ULDC UR7, c[0x0][0x50c] ;  /* 0x0001430000077ab9 */ /* 0x000fe40000000800 */
[----:B------:R-:W-:-:S04]  /*24e0*/  UISETP.NE.AND UP0, UPT, UR7, 0x2, UPT ;  /* 0x000000020700788c */ /* 0x000fc8000bf05270 */
[----:B------:R-:W-:Y:S02]  /*24f0*/  USEL UR7, URZ, 0x1, UP0 ;  /* 0x000000013f077887 */ /* 0x000fe40008000000 */
[----:B------:R-:W-:Y:S04]  /*2500*/  QGMMA.64x128x32.F32.E5M2.E5M2 R24, gdesc[UR16], R24, gsb0 ;  /* 0x01e00000101879f3 */ /* 0x000fe80008003818 */
[----:B------:R-:W-:-:S13]  /*2510*/  ISETP.NE.AND P0, PT, RZ, UR7, PT ;  /* 0x00000007ff007c0c */ /* 0x000fda000bf05270 */
[----:B--2---:R-:W-:Y:S05]  /*2520*/  @!P0 BRA `(.L_x_22) ;  /* 0x0000000800808947 */ /* 0x004fea0003800000 */
[----:B------:R-:W-:Y:S02]  /*2530*/  WARPGROUP.DEPBAR.LE gsb0, 0x0 ;  /* 0x00008000000079c5 */ /* 0x000fe40000010000 */
[----:B------:R-:W-:-:S01]  /*2540*/  FADD R227, RZ, R58 ;  /* 0x0000003affe37221 */ /* 0x000fc20000000000 */
[----:B------:R-:W-:Y:S01]  /*2550*/  FADD R226, RZ, R88 ;  /* 0x00000058ffe27221 */ /* 0x000fe20000000000 */
[----:B------:R-:W-:-:S01]  /*2560*/  FADD R225, RZ, R89 ;  /* 0x00000059ffe17221 */ /* 0x000fc20000000000 */
[----:B------:R-:W-:Y:S01]  /*2570*/  FADD R224, RZ, R90 ;  /* 0x0000005affe07221 */ /* 0x000fe20000000000 */
[----:B------:R-:W-:-:S01]  /*2580*/  FADD R223, RZ, R91 ;  /* 0x0000005bffdf7221 */ /* 0x000fc20000000000 */
[----:B------:R0:W-:Y:S01]  /*2590*/  STL [R1], R227 ;  /* 0x000000e301007387 */ /* 0x0001e20000100800 */
[----:B------:R-:W-:-:S01]  /*25a0*/  FADD R222, RZ, R92 ;  /* 0x0000005cffde7221 */ /* 0x000fc20000000000 */
[----:B------:R-:W-:Y:S01]  /*25b0*/  FADD R221, RZ, R93 ;  /* 0x0000005dffdd7221 */ /* 0x000fe20000000000 */
[----:B------:R-:W-:-:S01]  /*25c0*/  FADD R220, RZ, R94 ;  /* 0x0000005effdc7221 */ /* 0x000fc20000000000 */
[----:B------:R-:W-:Y:S01]  /*25d0*/  FADD R219, RZ, R95 ;  /* 0x0000005fffdb7221 */ /* 0x000fe20000000000 */
[----:B------:R-:W-:-:S01]  /*25e0*/  FADD R218, RZ, R96 ;  /* 0x00000060ffda7221 */ /* 0x000fc20000000000 */
[----:B------:R-:W-:Y:S01]  /*25f0*/  FADD R217, RZ, R97 ;  /* 0x00000061ffd97221 */ /* 0x000fe20000000000 */
[----:B------:R-:W-:-:S01]  /*2600*/  FADD R216, RZ, R98 ;  /* 0x00000062ffd87221 */ /* 0x000fc20000000000 */
[----:B------:R-:W-:Y:S01]  /*2610*/  FADD R215, RZ, R99 ;  /* 0x00000063ffd77221 */ /* 0x000fe20000000000 */
[----:B------:R-:W-:-:S01]  /*2620*/  FADD R214, RZ, R100 ;  /* 0x00000064ffd67221 */ /* 0x000fc20000000000 */
[----:B0-----:R-:W-:Y:S01]  /*2630*/  FADD R227, RZ, R59 ;  /* 0x0000003bffe37221 */ /* 0x001fe20000000000 */
[----:B------:R-:W-:-:S01]  /*2640*/  FADD R213, RZ, R101 ;  /* 0x00000065ffd57221 */ /* 0x000fc20000000000 */
[----:B------:R-:W-:Y:S01]  /*2650*/  FADD R212, RZ, R102 ;  /* 0x00000066ffd47221 */ /* 0x000fe20000000000 */
[----:B------:R-:W-:-:S01]  /*2660*/  FADD R211, RZ, R103 ;  /* 0x00000067ffd37221 */ /* 0x000fc20000000000 */
[----:B------:R-:W-:Y:S01]  /*2670*/  FADD R210, RZ, R104 ;  /* 0x00000068ffd27221 */ /* 0x000fe20000000000 */
[----:B------:R0:W-:Y:S01]  /*2680*/  STL [R1+0x4], R227 ;  /* 0x000004e301007387 */ /* 0x0001e20000100800 */
        /* <DEDUP_REMOVED lines=93> */
[----:B------:R-:W-:Y:S01]  /*2c60*/  UMOV UR6, URZ ;  /* 0x0000003f00067c82 */ /* 0x000fe20008000000 */
[----:B0-----:R-:W-:-:S05]  /*2c70*/  FADD R227, RZ, R66 ;  /* 0x00000042ffe37221 */ /* 0x001fca0000000000 */
[----:B------:R0:W-:Y:S02]  /*2c80*/  STL [R1+0x20], R227 ;  /* 0x000020e301007387 */ /* 0x0001e40000100800 */
        /* <DEDUP_REMOVED lines=42> */
.L_x_22:
[----:B------:R-:W-:-:S04]  /*2f30*/  UIADD3 UR12, UR5, 0x1, URZ ;  /* 0x00000001050c7890 */ /* 0x000fc8000fffe03f */
[----:B------:R-:W-:-:S04]  /*2f40*/  UISETP.NE.AND UP0, UPT, UR12, 0x5, UPT ;  /* 0x000000050c00788c */ /* 0x000fc8000bf05270 */
[----:B------:R-:W-:Y:S02]  /*2f50*/  USEL UR8, URZ, 0x1, UP0 ;  /* 0x000000013f087887 */ /* 0x000fe40008000000 */
[----:B------:R-:W-:Y:S02]  /*2f60*/  USEL UR12, UR12, URZ, UP0 ;  /* 0x0000003f0c0c7287 */ /* 0x000fe40008000000 */
[----:B------:R-:W-:-:S06]  /*2f70*/  ULOP3.LUT UR8, UR4, UR8, URZ, 0x3c, !UPT ;  /* 0x0000000804087292 */ /* 0x000fcc000f8e3c3f */
[----:B0-----:R-:W-:Y:S01]  /*2f80*/  IMAD.U32 R227, RZ, RZ, UR8 ;  /* 0x00000008ffe37e24 */ /* 0x001fe2000f8e00ff */
[----:B------:R-:W-:-:S06]  /*2f90*/  UMOV UR8, 0x1 ;  /* 0x0000000100087882 */ /* 0x000fcc0000000000 */
.L_x_17:
[----:B------:R-:W-:-:S04]  /*2fa0*/  UISETP.LT.AND UP0, UPT, UR9, 0x1, UPT ;  /* 0x000000010900788c */ /* 0x000fc8000bf01270 */
[----:B------:R-:W-:-:S04]  /*2fb0*/  USEL UR16, UR9, 0x1, UP0 ;  /* 0x0000000109107887 */ /* 0x000fc80008000000 */
[----:B------:R-:W-:-:S04]  /*2fc0*/  UIADD3 UR16, UR9, -UR16, URZ ;  /* 0x8000001009107290 */ /* 0x000fc8000fffe03f */
[----:B------:R-:W-:-:S06]  /*2fd0*/  UISETP.GE.AND UP0, UPT, UR16, 0x1, UPT ;  /* 0x000000011000788c */ /* 0x000fcc000bf06270 */
[----:B------:R-:W-:-:S13]  /*2fe0*/  PLOP3.LUT P0, PT, PT, PT, UP0, 0x80, 0x0 ;  /* 0x000000000000781c */ /* 0x000fda0003f0f008 */
[----:B------:R-:W-:Y:S05]  /*2ff0*/  @!P0 BRA `(.L_x_23) ;  /* 0x0000001000c48947 */ /* 0x000fea0003800000 */
[----:B------:R-:W-:Y:S01]  /*3000*/  IMAD.U32 R228, RZ, RZ, UR16 ;  /* 0x00000010ffe47e24 */ /* 0x000fe2000f8e00ff */
[----:B------:R-:W-:Y:S01]  /*3010*/  UMOV UR24, UR5 ;  /* 0x0000000500187c82 */ /* 0x000fe20008000000 */
[----:B------:R-:W-:-:S05]  /*3020*/  ULDC UR25, c[0x0][0x50c] ;  /* 0x0001430000197ab9 */ /* 0x000fca0000000800 */
.L_x_31:
[----:B------:R-:W-:-:S06]  /*3030*/  UISETP.NE.AND UP0, UPT, UR23, 0x3, UPT ;  /* 0x000000031700788c */ /* 0x000fcc000bf05270 */
[----:B------:R-:W-:-:S13]  /*3040*/  PLOP3.LUT P1, PT, PT, PT, UP0, 0x80, 0x0 ;  /* 0x000000000000781c */ /* 0x000fda0003f2f008 */
[----:B-1---5:R-:W-:Y:S05]  /*3050*/  @!P1 BRA `(.L_x_24) ;  /* 0x0000000000049947 */ /* 0x022fea0003800000 */
[----:B------:R-:W-:Y:S01]  /*3060*/  BPT.TRAP 0x1 ;  /* 0x000000040000795c */ /* 0x000fe20000300000 */
.L_x_24:
[----:B------:R-:W0:Y:S01]  /*3070*/  S2UR UR16, SR_CgaCtaId ;  /* 0x00000000001079c3 */ /* 0x000e220000008800 */
[----:B------:R-:W-:Y:S01]  /*3080*/  UMOV UR10, 0x400 ;  /* 0x00000400000a7882 */ /* 0x000fe20000000000 */
[----:B------:R-:W-:Y:S01]  /*3090*/  SHF.L.U32 R229, R227, 0x1f, RZ ;  /* 0x0000001fe3e57819 */ /* 0x000fe200000006ff */
[----:B0-----:R-:W-:-:S04]  /*30a0*/  ULEA UR10, UR16, UR10, 0x18 ;  /* 0x0000000a100a7291 */ /* 0x001fc8000f8ec03f */
[----:B------:R-:W-:-:S09]  /*30b0*/  ULEA UR16, UR12, UR10, 0x3 ;  /* 0x0000000a0c107291 */ /* 0x000fd2000f8e183f */
[----:B------:R0:W1:Y:S01]  /*30c0*/  SYNCS.PHASECHK.TRANS64.TRYWAIT P0, [UR16], R229 ;  /* 0x000000e5ff0075a7 */ /* 0x0000620008000150 */
[----:B------:R-:W-:Y:S05]  /*30d0*/  @!P1 BRA `(.L_x_25) ;  /* 0x0000000000049947 */ /* 0x000fea0003800000 */
[----:B------:R-:W-:Y:S01]  /*30e0*/  BPT.TRAP 0x1 ;  /* 0x000000040000795c */ /* 0x000fe20000300000 */
.L_x_25:
[----:B-1----:R-:W-:Y:S05]  /*30f0*/  @P0 BRA `(.L_x_26) ;  /* 0x0000000000080947 */ /* 0x002fea0003800000 */
[----:B------:R-:W1:Y:S02]  /*3100*/  SYNCS.PHASECHK.TRANS64.TRYWAIT P0, [UR16], R229 ;  /* 0x000000e5ff0075a7 */ /* 0x000e640008000150 */
[----:B-1----:R-:W-:Y:S05]  /*3110*/  @!P0 BRA `(.L_x_27) ;  /* 0x000000d400808947 */ /* 0x002fea0003800000 */
.L_x_26:
[----:B------:R-:W-:Y:S01]  /*3120*/  UIADD3 UR16, UR10, 0x14100, URZ ;  /* 0x000141000a107890 */ /* 0x000fe2000fffe03f */
[----:B------:R-:W-:Y:S01]  /*3130*/  WARPGROUP.ARRIVE ;  /* 0x00000000000079c5 */ /* 0x000fe20000000000 */
[----:B------:R-:W-:Y:S02]  /*3140*/  UISETP.NE.AND UP0, UPT, UR7, URZ, UPT ;  /* 0x0000003f0700728c */ /* 0x000fe4000bf05270 */
[----:B------:R-:W-:Y:S02]  /*3150*/  USHF.R.U32.HI UR16, URZ, 0x4, UR16 ;  /* 0x000000043f107899 */ /* 0x000fe40008011610 */
[----:B------:R-:W-:Y:S02]  /*3160*/  USEL UR8, UR8, URZ, !UP0 ;  /* 0x0000003f08087287 */ /* 0x000fe4000c000000 */
[----:B------:R-:W-:Y:S02]  /*3170*/  ULOP3.LUT UR16, UR16, 0x3fff, URZ, 0xc0, !UPT ;  /* 0x00003fff10107892 */ /* 0x000fe4000f8ec03f */
[----:B------:R-:W-:-:S02]  /*3180*/  UISETP.NE.U32.AND UP0, UPT, UR8, URZ, UPT ;  /* 0x0000003f0800728c */ /* 0x000fc4000bf05070 */
[----:B------:R-:W-:Y:S02]  /*3190*/  ULOP3.LUT UR7, UR11, 0x10000, URZ, 0xfc, !UPT ;  /* 0x000100000b077892 */ /* 0x000fe4000f8efc3f */
[----:B------:R-:W-:Y:S02]  /*31a0*/  ULOP3.LUT UR8, UR16, 0x10000, URZ, 0xfc, !UPT ;  /* 0x0001000010087892 */ /* 0x000fe4000f8efc3f */
[----:B------:R-:W-:Y:S02]  /*31b0*/  ULEA UR7, UR12, UR7, 0xa ;  /* 0x000000070c077291 */ /* 0x000fe4000f8e503f */
[----:B------:R-:W-:Y:S01]  /*31c0*/  ULEA UR8, UR12, UR8, 0x9 ;  /* 0x000000080c087291 */ /* 0x000fe2000f8e483f */
[----:B------:R-:W-:Y:S01]  /*31d0*/  UMOV UR17, 0x80000020 ;  /* 0x8000002000117882 */ /* 0x000fe20000000000 */
[----:B------:R-:W-:Y:S01]  /*31e0*/  UMOV UR19, 0x80000020 ;  /* 0x8000002000137882 */ /* 0x000fe20000000000 */
[----:B------:R-:W-:Y:S02]  /*31f0*/  UIADD3 UR6, UR6, 0x2, URZ ;  /* 0x0000000206067890 */ /* 0x000fe4000fffe03f */
[----:B------:R-:W-:-:S02]  /*3200*/  UMOV UR16, UR7 ;  /* 0x0000000700107c82 */ /* 0x000fc40008000000 */
[----:B------:R-:W-:Y:S02]  /*3210*/  UMOV UR18, UR8 ;  /* 0x0000000800127c82 */ /* 0x000fe40008000000 */
[----:B------:R-:W-:Y:S01]  /*3220*/  QGMMA.64x128x32.F32.E5M2.E5M2 R88, gdesc[UR16], R88, UP0 ;  /* 0x01e00000105879f3 */ /* 0x000fe2000bf03858 */
[----:B------:R-:W-:Y:S01]  /*3230*/  UIADD3 UR16, UR7, 0x200, URZ ;  /* 0x0000020007107890 */ /* 0x000fe2000fffe03f */
[----:B------:R-:W-:-:S10]  /*3240*/  UMOV UR17, 0x80000020 ;  /* 0x8000002000117882 */ /* 0x000fd40000000000 */
[----:B------:R-:W-:Y:S01]  /*3250*/  QGMMA.64x128x32.F32.E5M2.E5M2 R24, gdesc[UR16], R24, UP0 ;  /* 0x01e00000101879f3 */ /* 0x000fe2000bf03818 */
[----:B------:R-:W-:Y:S02]  /*3260*/  UIADD3 UR16, UR7, 0x2, URZ ;  /* 0x0000000207107890 */ /* 0x000fe4000fffe03f */
[----:B------:R-:W-:Y:S01]  /*3270*/  UIADD3 UR18, UR8, 0x2, URZ ;  /* 0x0000000208127890 */ /* 0x000fe2000fffe03f */
[----:B------:R-:W-:Y:S01]  /*3280*/  UMOV UR17, 0x80000020 ;  /* 0x8000002000117882 */ /* 0x000fe20000000000 */
[----:B------:R-:W-:Y:S01]  /*3290*/  UMOV UR19, 0x80000020 ;  /* 0x8000002000137882 */ /* 0x000fe20000000000 */
[----:B------:R-:W-:-:S06]  /*32a0*/  UISETP.NE.AND UP0, UPT, UR6, UR25, UPT ;  /* 0x000000190600728c */ /* 0x000fcc000bf05270 */
[----:B------:R-:W-:Y:S01]  /*32b0*/  QGMMA.64x128x32.F32.E5M2.E5M2 R88, gdesc[UR16], R88 ;  /* 0x01e00000105879f3 */ /* 0x000fe20008703858 */
[----:B------:R-:W-:Y:S01]  /*32c0*/  UIADD3 UR16, UR7, 0x202, URZ ;  /* 0x0000020207107890 */ /* 0x000fe2000fffe03f */
[----:B------:R-:W-:Y:S01]  /*32d0*/  UMOV UR17, 0x80000020 ;  /* 0x8000002000117882 */ /* 0x000fe20000000000 */
[----:B------:R-:W-:-:S06]  /*32e0*/  USEL UR7, URZ, 0x1, UP0 ;  /* 0x000000013f077887 */ /* 0x000fcc0008000000 */
[----:B------:R-:W-:-:S03]  /*32f0*/  ISETP.NE.AND P0, PT, RZ, UR7, PT ;  /* 0x00000007ff007c0c */ /* 0x000fc6000bf05270 */
[----:B------:R-:W-:Y:S03]  /*3300*/  QGMMA.64x128x32.F32.E5M2.E5M2 R24, gdesc[UR16], R24, gsb0 ;  /* 0x01e00000101879f3 */ /* 0x000fe60008003818 */
[----:B------:R-:W-:-:S07]  /*3310*/  WARPGROUP.DEPBAR.LE gsb0, 0x1 ;  /* 0x00008000000079c5 */ /* 0x000fce0000010100 */
[----:B------:R-:W-:Y:S05]  /*3320*/  @!P0 BRA `(.L_x_28) ;  /* 0x0000000c00808947 */ /* 0x000fea0003800000 */
[----:B------:R-:W-:Y:S02]  /*3330*/  WARPGROUP.DEPBAR.LE gsb0, 0x0 ;  /* 0x00008000000079c5 */ /* 0x000fe40000010000 */
[----:B------:R-:W-:-:S01]  /*3340*/  FADD R226, R88, R226 ;  /* 0x000000e258e27221 */ /* 0x000fc20000000000 */
[----:B------:R-:W-:Y:S01]  /*3350*/  FADD R225, R89, R225 ;  /* 0x000000e159e17221 */ /* 0x000fe20000000000 */
[----:B------:R1:W-:Y:S01]  /*3360*/  STL [R1+0x90], R227 ;  /* 0x000090e301007387 */ /* 0x0003e20000100800 */
[----:B------:R-:W-:-:S01]  /*3370*/  FADD R224, R90, R224 ;  /* 0x000000e05ae07221 */ /* 0x000fc20000000000 */
[----:B------:R-:W-:Y:S01]  /*3380*/  FADD R223, R91, R223 ;  /* 0x000000df5bdf7221 */ /* 0x000fe20000000000 */
[----:B------:R-:W-:-:S01]  /*3390*/  FADD R222, R92, R222 ;  /* 0x000000de5cde7221 */ /* 0x000fc20000000000 */
[----:B------:R-:W-:Y:S01]  /*33a0*/  FADD R221, R93, R221 ;  /* 0x000000dd5ddd7221 */ /* 0x000fe20000000000 */
[----:B-1----:R-:W2:Y:S04]  /*33b0*/  LDL.LU R227, [R1+0x30] ;  /* 0x0000300001e37983 */ /* 0x002ea80000300800 */
[----:B------:R1:W-:Y:S01]  /*33c0*/  STL [R1+0x94], R226 ;  /* 0x000094e201007387 */ /* 0x0003e20000100800 */
[----:B------:R-:W-:-:S01]  /*33d0*/  FADD R220, R94, R220 ;  /* 0x000000dc5edc7221 */ /* 0x000fc20000000000 */
[----:B------:R-:W-:-:S02]  /*33e0*/  FADD R219, R95, R219 ;  /* 0x000000db5fdb7221 */ /* 0x000fc40000000000 */
[----:B-1----:R-:W3:Y:S04]  /*33f0*/  LDL.LU R226, [R1+0x2c] ;  /* 0x00002c0001e27983 */ /* 0x002ee80000300800 */
[----:B------:R1:W-:Y:S01]  /*3400*/  STL [R1+0x98], R225 ;  /* 0x000098e101007387 */ /* 0x0003e20000100800 */
[----:B------:R-:W-:-:S03]  /*3410*/  FADD R218, R96, R218 ;  /* 0x000000da60da7221 */ /* 0x000fc60000000000 */
[----:B-1----:R-:W4:Y:S04]  /*3420*/  LDL.LU R225, [R1+0x28] ;  /* 0x0000280001e17983 */ /* 0x002f280000300800 */
        /* <DEDUP_REMOVED lines=9> */
[----:B------:R1:W-:Y:S04]  /*34c0*/  STL [R1+0xa8], R221 ;  /* 0x0000a8dd01007387 */ /* 0x0003e80000100800 */
        /* <DEDUP_REMOVED lines=12> */
[----:B-1----:R-:W4:Y:S01]  /*3590*/  LDL.LU R215, [R1] ;  /* 0x0000000001d77983 */ /* 0x002f220000300800 */
[----:B------:R-:W-:-:S01]  /*35a0*/  FADD R214, R100, R214 ;  /* 0x000000d664d67221 */ /* 0x000fc20000000000 */
[----:B------:R-:W-:Y:S01]  /*35b0*/  FADD R213, R101, R213 ;  /* 0x000000d565d57221 */ /* 0x000fe20000000000 */
[----:B------:R-:W-:-:S01]  /*35c0*/  FADD R212, R102, R212 ;  /* 0x000000d466d47221 */ /* 0x000fc20000000000 */
[----:B------:R-:W-:Y:S01]  /*35d0*/  FADD R211, R103, R211 ;  /* 0x000000d367d37221 */ /* 0x000fe20000000000 */
[----:B------:R-:W-:-:S01]  /*35e0*/  FADD R210, R104, R210 ;  /* 0x000000d268d27221 */ /* 0x000fc20000000000 */
[----:B------:R-:W-:Y:S01]  /*35f0*/  STL [R1+0xc4], R214 ;  /* 0x0000c4d601007387 */ /* 0x000fe20000100800 */
        /* <DEDUP_REMOVED lines=11> */
[----:B------:R1:W-:Y:S01]  /*36b0*/  STL [R1+0xd0], R211 ;  /* 0x0000d0d301007387 */ /* 0x0003e20000100800 */
[----:B------:R-:W-:-:S01]  /*36c0*/  FADD R200, R114, R200 ;  /* 0x000000c872c87221 */ /* 0x000fc20000000000 */
[----:B------:R-:W-:Y:S01]  /*36d0*/  FADD R199, R115, R199 ;  /* 0x000000c773c77221 */ /* 0x000fe20000000000 */
        /* <DEDUP_REMOVED lines=69> */
[----:B-----5:R-:W-:Y:S01]  /*3b30*/  FADD R0, R57, R0 ;  /* 0x0000000039007221 */ /* 0x020fe20000000000 */
[----:B--2---:R-:W-:-:S01]  /*3b40*/  FADD R227, R70, R227 ;  /* 0x000000e346e37221 */ /* 0x004fc20000000000 */
[----:B---3--:R-:W-:Y:S01]  /*3b50*/  FADD R226, R69, R226 ;  /* 0x000000e245e27221 */ /* 0x008fe20000000000 */
[----:B----4-:R-:W-:-:S01]  /*3b60*/  FADD R225, R68, R225 ;  /* 0x000000e144e17221 */ /* 0x010fc20000000000 */
        /* <DEDUP_REMOVED lines=9> */
[----:B------:R-:W-:-:S05]  /*3c00*/  FADD R215, R58, R215 ;  /* 0x000000d73ad77221 */ /* 0x000fca0000000000 */
[----:B------:R2:W-:Y:S04]  /*3c10*/  STL [R1], R215 ;  /* 0x000000d701007387 */ /* 0x0005e80000100800 */
[----:B------:R3:W-:Y:S04]  /*3c20*/  STL [R1+0x4], R216 ;  /* 0x000004d801007387 */ /* 0x0007e80000100800 */
        /* <DEDUP_REMOVED lines=8> */
[----:B-1----:R-:W4:Y:S04]  /*3cb0*/  LDL.LU R211, [R1+0x34] ;  /* 0x0000340001d37983 */ /* 0x002f280000300800 */
[----:B------:R1:W-:Y:S04]  /*3cc0*/  STL [R1+0x28], R225 ;  /* 0x000028e101007387 */ /* 0x0003e80000100800 */
[----:B------:R-:W4:Y:S04]  /*3cd0*/  LDL.LU R212, [R1+0x38] ;  /* 0x0000380001d47983 */ /* 0x000f280000300800 */
[----:B------:R1:W-:Y:S04]  /*3ce0*/  STL [R1+0x2c], R226 ;  /* 0x00002ce201007387 */ /* 0x0003e80000100800 */
[----:B------:R-:W4:Y:S04]  /*3cf0*/  LDL.LU R213, [R1+0x3c] ;  /* 0x00003c0001d57983 */ /* 0x000f280000300800 */
[----:B------:R1:W-:Y:S04]  /*3d00*/  STL [R1+0x30], R227 ;  /* 0x000030e301007387 */ /* 0x0003e80000100800 */
[----:B------:R-:W4:Y:S04]  /*3d10*/  LDL.LU R214, [R1+0x40] ;  /* 0x0000400001d67983 */ /* 0x000f280000300800 */
[----:B--2---:R-:W2:Y:S04]  /*3d20*/  LDL.LU R215, [R1+0x44] ;  /* 0x0000440001d77983 */ /* 0x004ea80000300800 */
[----:B---3--:R-:W3:Y:S04]  /*3d30*/  LDL.LU R216, [R1+0x48] ;  /* 0x0000480001d87983 */ /* 0x008ee80000300800 */
[----:B----4-:R-:W4:Y:S04]  /*3d40*/  LDL.LU R217, [R1+0x4c] ;  /* 0x00004c0001d97983 */ /* 0x010f280000300800 */
[----:B0-----:R-:W4:Y:S04]  /*3d50*/  LDL.LU R218, [R1+0x50] ;  /* 0x0000500001da7983 */ /* 0x001f280000300800 */
[----:B------:R-:W4:Y:S04]  /*3d60*/  LDL.LU R219, [R1+0x54] ;  /* 0x0000540001db7983 */ /* 0x000f280000300800 */
[----:B------:R-:W4:Y:S04]  /*3d70*/  LDL.LU R220, [R1+0x58] ;  /* 0x0000580001dc7983 */ /* 0x000f280000300800 */
[----:B------:R-:W4:Y:S04]  /*3d80*/  LDL.LU R221, [R1+0x5c] ;  /* 0x00005c0001dd7983 */ /* 0x000f280000300800 */
[----:B------:R-:W4:Y:S04]  /*3d90*/  LDL.LU R222, [R1+0x60] ;  /* 0x0000600001de7983 */ /* 0x000f280000300800 */
[----:B------:R-:W4:Y:S04]  /*3da0*/  LDL.LU R223, [R1+0x64] ;  /* 0x0000640001df7983 */ /* 0x000f280000300800 */
[----:B------:R-:W4:Y:S04]  /*3db0*/  LDL.LU R224, [R1+0x68] ;  /* 0x0000680001e07983 */ /* 0x000f280000300800 */
[----:B-1----:R-:W4:Y:S04]  /*3dc0*/  LDL.LU R225, [R1+0x6c] ;  /* 0x00006c0001e17983 */ /* 0x002f280000300800 */
[----:B------:R-:W4:Y:S04]  /*3dd0*/  LDL.LU R226, [R1+0x70] ;  /* 0x0000700001e27983 */ /* 0x000f280000300800 */
[----:B------:R-:W4:Y:S01]  /*3de0*/  LDL.LU R227, [R1+0x74] ;  /* 0x0000740001e37983 */ /* 0x000f220000300800 */
[----:B------:R-:W-:-:S05]  /*3df0*/  FADD R211, R71, R211 ;  /* 0x000000d347d37221 */ /* 0x000fca0000000000 */
[----:B------:R0:W-:Y:S01]  /*3e00*/  STL [R1+0x34], R211 ;  /* 0x000034d301007387 */ /* 0x0001e20000100800 */
[----:B------:R-:W-:-:S03]  /*3e10*/  FADD R212, R72, R212 ;  /* 0x000000d448d47221 */ /* 0x000fc60000000000 */
[----:B0-----:R1:W5:Y:S01]  /*3e20*/  LDL.LU R211, [R1+0xd0] ;  /* 0x0000d00001d37983 */ /* 0x0013620000300800 */
[----:B------:R-:W-:-:S03]  /*3e30*/  FADD R213, R73, R213 ;  /* 0x000000d549d57221 */ /* 0x000fc60000000000 */
[----:B------:R0:W-:Y:S01]  /*3e40*/  STL [R1+0x38], R212 ;  /* 0x000038d401007387 */ /* 0x0001e20000100800 */
[----:B------:R-:W-:-:S01]  /*3e50*/  FADD R214, R74, R214 ;  /* 0x000000d64ad67221 */ /* 0x000fc20000000000 */
[----:B--2---:R-:W-:Y:S02]  /*3e60*/  FADD R215, R75, R215 ;  /* 0x000000d74bd77221 */ /* 0x004fe40000000000 */
[----:B0-----:R1:W5:Y:S01]  /*3e70*/  LDL.LU R212, [R1+0xcc] ;  /* 0x0000cc0001d47983 */ /* 0x0013620000300800 */
[----:B---3--:R-:W-:-:S03]  /*3e80*/  FADD R216, R76, R216 ;  /* 0x000000d84cd87221 */ /* 0x008fc60000000000 */
[----:B------:R0:W-:Y:S01]  /*3e90*/  STL [R1+0x3c], R213 ;  /* 0x00003cd501007387 */ /* 0x0001e20000100800 */
[----:B----4-:R-:W-:-:S03]  /*3ea0*/  FADD R217, R77, R217 ;  /* 0x000000d94dd97221 */ /* 0x010fc60000000000 */
[----:B0-----:R1:W5:Y:S01]  /*3eb0*/  LDL.LU R213, [R1+0xc8] ;  /* 0x0000c80001d57983 */ /* 0x0013620000300800 */
[----:B------:R-:W-:-:S03]  /*3ec0*/  FADD R218, R78, R218 ;  /* 0x000000da4eda7221 */ /* 0x000fc60000000000 */
[----:B------:R0:W-:Y:S01]  /*3ed0*/  STL [R1+0x40], R214 ;  /* 0x000040d601007387 */ /* 0x0001e20000100800 */
[----:B------:R-:W-:-:S01]  /*3ee0*/  FADD R219, R79, R219 ;  /* 0x000000db4fdb7221 */ /* 0x000fc20000000000 */
[----:B------:R-:W-:Y:S02]  /*3ef0*/  FADD R220, R80, R220 ;  /* 0x000000dc50dc7221 */ /* 0x000fe40000000000 */
[----:B0-----:R1:W5:Y:S04]  /*3f00*/  LDL.LU R214, [R1+0xc4] ;  /* 0x0000c40001d67983 */ /* 0x0013680000300800 */
[----:B------:R0:W-:Y:S01]  /*3f10*/  STL [R1+0x44], R215 ;  /* 0x000044d701007387 */ /* 0x0001e20000100800 */
[----:B------:R-:W-:-:S01]  /*3f20*/  FADD R221, R81, R221 ;  /* 0x000000dd51dd7221 */ /* 0x000fc20000000000 */
[----:B------:R-:W-:-:S02]  /*3f30*/  FADD R222, R82, R222 ;  /* 0x000000de52de7221 */ /* 0x000fc40000000000 */
[----:B0-----:R1:W5:Y:S04]  /*3f40*/  LDL.LU R215, [R1+0xc0] ;  /* 0x0000c00001d77983 */ /* 0x0013680000300800 */
[----:B------:R0:W-:Y:S01]  /*3f50*/  STL [R1+0x48], R216 ;  /* 0x000048d801007387 */ /* 0x0001e20000100800 */
[----:B------:R-:W-:-:S03]  /*3f60*/  FADD R223, R83, R223 ;  /* 0x000000df53df7221 */ /* 0x000fc60000000000 */
        /* <DEDUP_REMOVED lines=13> */
[----:B------:R0:W-:Y:S04]  /*4040*/  STL [R1+0x5c], R221 ;  /* 0x00005cdd01007387 */ /* 0x0001e80000100800 */
        /* <DEDUP_REMOVED lines=12> */
[----:B0-----:R1:W5:Y:S01]  /*4110*/  LDL.LU R227, [R1+0x90] ;  /* 0x0000900001e37983 */ /* 0x0013620000300800 */
[----:B------:R-:W-:-:S05]  /*4120*/  UMOV UR6, URZ ;  /* 0x0000003f00067c82 */ /* 0x000fca0008000000 */
.L_x_28:
[----:B------:R-:W-:Y:S05]  /*4130*/  @!P1 BRA `(.L_x_29) ;  /* 0x0000000000049947 */ /* 0x000fea0003800000 */
[----:B------:R-:W-:Y:S01]  /*4140*/  BPT.TRAP 0x1 ;  /* 0x000000040000795c */ /* 0x000fe20000300000 */
.L_x_29:
[----:B------:R2:W-:Y:S04]  /*4150*/  STL [R1+0x94], R2 ;  /* 0x0000940201007387 */ /* 0x0005e80000100800 */
[----:B--2---:R-:W2:Y:S04]  /*4160*/  LDL R2, [R1+0x78] ;  /* 0x0000780001027983 */ /* 0x004ea80000100800 */
[----:B-----5:R3:W-:Y:S04]  /*4170*/  STL [R1+0x90], R0 ;  /* 0x0000900001007387 */ /* 0x0207e80000100800 */
[----:B---3--:R-:W3:Y:S01]  /*4180*/  LDL R0, [R1+0x7c] ;  /* 0x00007c0001007983 */ /* 0x008ee20000100800 */
[----:B0-----:R-:W-:Y:S01]  /*4190*/  IMAD.U32 R229, RZ, RZ, UR24 ;  /* 0x00000018ffe57e24 */ /* 0x001fe2000f8e00ff */
[----:B--2---:R-:W-:-:S02]  /*41a0*/  ISETP.NE.AND P0, PT, R2, RZ, PT ;  /* 0x000000ff0200720c */ /* 0x004fc40003f05270 */
[----:B------:R0:W5:Y:S11]  /*41b0*/  LDL.LU R2, [R1+0x94] ;  /* 0x0000940001027983 */ /* 0x0001760000300800 */
[----:B------:R-:W-:-:S05]  /*41c0*/  @P0 LEA R229, R229, UR10, 0x3 ;  /* 0x0000000ae5e50c11 */ /* 0x000fca000f8e18ff */
[----:B------:R-:W-:-:S05]  /*41d0*/  @P0 VIADD R229, R229, 0x28 ;  /* 0x00000028e5e50836 */ /* 0x000fca0000000000 */
[----:B---3--:R-:W-:Y:S02]  /*41e0*/  @P0 PRMT R229, R0, 0x654, R229 ;  /* 0x0000065400e50816 */ /* 0x008fe400000000e5 */
[----:B------:R0:W5:Y:S01]  /*41f0*/  LDL.LU R0, [R1+0x90] ;  /* 0x0000900001007983 */ /* 0x0001620000300800 */
[----:B------:R-:W-:Y:S01]  /*4200*/  UISETP.GT.U32.AND UP0, UPT, UR13, 0x1, UPT ;  /* 0x000000010d00788c */ /* 0x000fe2000bf04070 */
[----:B------:R0:W-:Y:S05]  /*4210*/  @P0 SYNCS.ARRIVE.TRANS64.RED.A1T0 RZ, [R229+URZ], RZ ;  /* 0x000000ffe5ff09a7 */ /* 0x0001ea000810043f */
[----:B------:R-:W-:-:S13]  /*4220*/  PLOP3.LUT P0, PT, PT, PT, UP0, 0x80, 0x0 ;  /* 0x000000000000781c */ /* 0x000fda0003f0f008 */
[----:B0-----:R-:W-:Y:S05]  /*4230*/  @P0 BRA `(.L_x_30) ;  /* 0x0000000000040947 */ /* 0x001fea0003800000 */
[----:B------:R-:W-:Y:S01]  /*4240*/  BPT.TRAP 0x1 ;  /* 0x000000040000795c */ /* 0x000fe20000300000 */
.L_x_30:
[----:B------:R-:W-:Y:S01]  /*4250*/  UIADD3 UR12, UR12, 0x1, URZ ;  /* 0x000000010c0c7890 */ /* 0x000fe2000fffe03f */
[C---:B------:R-:W-:Y:S01]  /*4260*/  ISETP.GT.AND P0, PT, R228.reuse, 0x1, PT ;  /* 0x00000001e400780c */ /* 0x040fe20003f04270 */
[----:B------:R-:W-:Y:S01]  /*4270*/  UIADD3 UR24, UR24, 0x1, URZ ;  /* 0x0000000118187890 */ /* 0x000fe2000fffe03f */
[----:B------:R-:W-:Y:S01]  /*4280*/  VIADD R228, R228, 0xffffffff ;  /* 0xffffffffe4e47836 */ /* 0x000fe20000000000 */
[----:B------:R-:W-:Y:S02]  /*4290*/  UISETP.NE.AND UP0, UPT, UR12, 0x5, UPT ;  /* 0x000000050c00788c */ /* 0x000fe4000bf05270 */
[----:B------:R-:W-:Y:S02]  /*42a0*/  UISETP.NE.AND UP1, UPT, UR24, 0x5, UPT ;  /* 0x000000051800788c */ /* 0x000fe4000bf25270 */
[----:B------:R-:W-:Y:S02]  /*42b0*/  USEL UR8, URZ, 0x1, UP0 ;  /* 0x000000013f087887 */ /* 0x000fe40008000000 */
[----:B------:R-:W-:-:S02]  /*42c0*/  USEL UR12, UR12, URZ, UP0 ;  /* 0x0000003f0c0c7287 */ /* 0x000fc40008000000 */
[----:B------:R-:W-:Y:S02]  /*42d0*/  USEL UR24, UR24, URZ, UP1 ;  /* 0x0000003f18187287 */ /* 0x000fe40008800000 */
[----:B------:R-:W-:Y:S01]  /*42e0*/  LOP3.LUT R227, R227, UR8, RZ, 0x3c, !PT ;  /* 0x00000008e3e37c12 */ /* 0x000fe2000f8e3cff */
[----:B------:R-:W-:Y:S01]  /*42f0*/  UMOV UR8, 0x1 ;  /* 0x0000000100087882 */ /* 0x000fe20000000000 */
[----:B------:R-:W-:Y:S08]  /*4300*/  @P0 BRA `(.L_x_31) ;  /* 0xffffffec00480947 */ /* 0x000ff0000383ffff */
.L_x_23:
[----:B------:R-:W-:-:S04]  /*4310*/  UISETP.NE.AND UP0, UPT, UR6, URZ, UPT ;  /* 0x0000003f0600728c */ /* 0x000fc8000bf05270 */
[----:B------:R-:W-:-:S06]  /*4320*/  USEL UR6, URZ, 0x1, !UP0 ;  /* 0x000000013f067887 */ /* 0x000fcc000c000000 */
[----:B------:R-:W-:-:S13]  /*4330*/  ISETP.NE.AND P0, PT, RZ, UR6, PT ;  /* 0x00000006ff007c0c */ /* 0x000fda000bf05270 */
[----:B------:R-:W-:Y:S05]  /*4340*/  @!P0 BRA `(.L_x_32) ;  /* 0x0000000c00dc8947 */ /* 0x000fea0003800000 */
[----:B------:R-:W2:Y:S04]  /*4350*/  LDL.LU R227, [R1+0x74] ;  /* 0x0000740001e37983 */ /* 0x000ea80000300800 */
[----:B--2---:R0:W-:Y:S04]  /*4360*/  STL [R1+0x90], R227 ;  /* 0x000090e301007387 */ /* 0x0041e80000100800 */
[----:B0-----:R-:W2:Y:S04]  /*4370*/  LDL.LU R227, [R1+0x70] ;  /* 0x0000700001e37983 */ /* 0x001ea80000300800 */
        /* <DEDUP_REMOVED lines=55> */
[----:B0-----:R-:W2:Y:S01]  /*46f0*/  LDL.LU R227, [R1] ;  /* 0x0000000001e37983 */ /* 0x001ea20000300800 */
[----:B------:R-:W-:-:S02]  /*4700*/  WARPGROUP.DEPBAR.LE gsb0, 0x0 ;  /* 0x00008000000079c5 */ /* 0x000fc40000010000 */
[----:B------:R-:W-:Y:S01]  /*4710*/  FADD R226, R88, R226 ;  /* 0x000000e258e27221 */ /* 0x000fe20000000000 */
        /* <DEDUP_REMOVED lines=95> */
[----:B-----5:R-:W-:Y:S01]  /*4d10*/  FADD R2, R56, R2 ;  /* 0x0000000238027221 */ /* 0x020fe20000000000 */
[----:B------:R-:W-:Y:S01]  /*4d20*/  FADD R0, R57, R0 ;  /* 0x0000000039007221 */ /* 0x000fe20000000000 */
[----:B--2---:R-:W-:-:S05]  /*4d30*/  FADD R227, R58, R227 ;  /* 0x000000e33ae37221 */ /* 0x004fca0000000000 */
[----:B------:R0:W-:Y:S04]  /*4d40*/  STL [R1], R227 ;  /* 0x000000e301007387 */ /* 0x0001e80000100800 */
[----:B0-----:R-:W2:Y:S02]  /*4d50*/  LDL.LU R227, [R1+0x100] ;  /* 0x0001000001e37983 */ /* 0x001ea40000300800 */
[----:B--2---:R-:W-:-:S05]  /*4d60*/  FADD R227, R59, R227 ;  /* 0x000000e33be37221 */ /* 0x004fca0000000000 */
[----:B------:R0:W-:Y:S04]  /*4d70*/  STL [R1+0x4], R227 ;  /* 0x000004e301007387 */ /* 0x0001e80000100800 */
        /* <DEDUP_REMOVED lines=83> */
[----:B------:R0:W-:Y:S02]  /*52b0*/  STL [R1+0x74], R227 ;  /* 0x000074e301007387 */ /* 0x0001e40000100800 */
.L_x_32:
[----:B------:R-:W-:Y:S02]  /*52c0*/  WARPGROUP.DEPBAR.LE gsb0, 0x0 ;  /* 0x00008000000079c5 */ /* 0x000fe40000010000 */
[----:B------:R-:W2:Y:S02]  /*52d0*/  LDC R24, c[0x0][0x28c] ;  /* 0x0000a300ff187b82 */ /* 0x000ea40000000800 */
[----:B--2---:R-:W-:-:S13]  /*52e0*/  ISETP.GE.AND P0, PT, R24, 0x1, PT ;  /* 0x000000011800780c */ /* 0x004fda0003f06270 */
[----:B------:R-:W-:Y:S05]  /*52f0*/  @!P0 BRA `(.L_x_33) ;  /* 0x0000000000648947 */ /* 0x000fea0003800000 */
[----:B------:R-:W-:-:S06]  /*5300*/  UISETP.NE.AND UP0, UPT, UR23, 0x3, UPT ;  /* 0x000000031700788c */ /* 0x000fcc000bf05270 */
[----:B------:R-:W-:-:S13]  /*5310*/  PLOP3.LUT P0, PT, PT, PT, UP0, 0x80, 0x0 ;  /* 0x000000000000781c */ /* 0x000fda0003f0f008 */
[----:B------:R-:W-:Y:S05]  /*5320*/  @!P0 BRA `(.L_x_34) ;  /* 0x0000000000048947 */ /* 0x000fea0003800000 */
[----:B------:R-:W-:Y:S01]  /*5330*/  BPT.TRAP 0x1 ;  /* 0x000000040000795c */ /* 0x000fe20000300000 */
.L_x_34:
[----:B0-----:R-:W2:Y:S01]  /*5340*/  LDL R227, [R1+0x78] ;  /* 0x0000780001e37983 */ /* 0x001ea20000100800 */
[----:B------:R-:W-:Y:S01]  /*5350*/  BSSY B0, `(.L_x_35) ;  /* 0x000000f000007945 */ /* 0x000fe20003800000 */
[----:B--2---:R-:W-:-:S13]  /*5360*/  ISETP.NE.AND P0, PT, R227, RZ, PT ;  /* 0x000000ffe300720c */ /* 0x004fda0003f05270 */
[----:B------:R-:W-:Y:S05]  /*5370*/  @!P0 BRA `(.L_x_36) ;  /* 0x0000000000308947 */ /* 0x000fea0003800000 */
[----:B------:R-:W2:Y:S01]  /*5380*/  LDL R227, [R1+0x7c] ;  /* 0x00007c0001e37983 */ /* 0x000ea20000100800 */
[----:B------:R-:W-:-:S04]  /*5390*/  UISETP.LT.AND UP0, UPT, UR9, 0x1, UPT ;  /* 0x000000010900788c */ /* 0x000fc8000bf01270 */
[----:B------:R-:W-:-:S04]  /*53a0*/  USEL UR8, UR9, 0x1, UP0 ;  /* 0x0000000109087887 */ /* 0x000fc80008000000 */
[----:B------:R-:W-:-:S04]  /*53b0*/  UIADD3 UR8, UR5, UR9, -UR8 ;  /* 0x0000000905087290 */ /* 0x000fc8000fffe808 */
[----:B------:R-:W-:-:S04]  /*53c0*/  UIMAD.WIDE.U32 UR6, UR8, -0x33333333, URZ ;  /* 0xcccccccd080678a5 */ /* 0x000fc8000f8e003f */
[----:B------:R-:W-:-:S04]  /*53d0*/  USHF.R.U32.HI UR6, URZ, 0x2, UR7 ;  /* 0x000000023f067899 */ /* 0x000fc80008011607 */
[----:B------:R-:W-:-:S04]  /*53e0*/  UIMAD UR8, UR6, -0x5, UR8 ;  /* 0xfffffffb060878a4 */ /* 0x000fc8000f8e0208 */
[----:B------:R-:W-:-:S04]  /*53f0*/  ULEA UR8, UR8, UR10, 0x3 ;  /* 0x0000000a08087291 */ /* 0x000fc8000f8e183f */
[----:B------:R-:W-:-:S06]  /*5400*/  UIADD3 UR8, UR8, 0x28, URZ ;  /* 0x0000002808087890 */ /* 0x000fcc000fffe03f */
[----:B------:R-:W-:-:S05]  /*5410*/  IMAD.U32 R24, RZ, RZ, UR8 ;  /* 0x00000008ff187e24 */ /* 0x000fca000f8e00ff */
[----:B--2---:R-:W-:-:S04]  /*5420*/  PRMT R24, R227, 0x654, R24 ;  /* 0x00000654e3187816 */ /* 0x004fc80000000018 */
[----:B------:R0:W-:Y:S03]  /*5430*/  SYNCS.ARRIVE.TRANS64.RED.A1T0 RZ, [R24+URZ], RZ ;  /* 0x000000ff18ff79a7 */ /* 0x0001e6000810043f */
.L_x_36:
[----:B------:R-:W-:Y:S05]  /*5440*/  BSYNC B0 ;  /* 0x0000000000007941 */ /* 0x000fea0003800000 */
.L_x_35:
[----:B------:R-:W-:-:S06]  /*5450*/  UISETP.GT.U32.AND UP0, UPT, UR13, 0x1, UPT ;  /* 0x000000010d00788c */ /* 0x000fcc000bf04070 */
[----:B------:R-:W-:-:S13]  /*5460*/  PLOP3.LUT P0, PT, PT, PT, UP0, 0x80, 0x0 ;  /* 0x000000000000781c */ /* 0x000fda0003f0f008 */
[----:B------:R-:W-:Y:S05]  /*5470*/  @P0 BRA `(.L_x_33) ;  /* 0x0000000000040947 */ /* 0x000fea0003800000 */
[----:B------:R-:W-:Y:S01]  /*5480*/  BPT.TRAP 0x1 ;  /* 0x000000040000795c */ /* 0x000fe20000300000 */
.L_x_33:
[----:B-----5:R2:W-:Y:S01]  /*5490*/  STL [R1+0x94], R2 ;  /* 0x0000940201007387 */ /* 0x0205e20000100800 */
[----:B------:R-:W3:Y:S01]  /*54a0*/  LDC R29, c[0x0][0x288] ;  /* 0x0000a200ff1d7b82 */ /* 0x000ee20000000800 */
[----:B------:R-:W-:Y:S02]  /*54b0*/  UIADD3 UR10, UR9, UR5, URZ ;  /* 0x00000005090a7290 */ /* 0x000fe4000fffe03f */
[----:B------:R-:W-:Y:S01]  /*54c0*/  USHF.R.S32.HI UR11, URZ, 0x1f, UR22 ;  /* 0x0000001f3f0b7899 */ /* 0x000fe20008011416 */
[----:B------:R-:W-:Y:S01]  /*54d0*/  ULDC.64 UR6, c[0x0][0x5d0] ;  /* 0x0001740000067ab9 */ /* 0x000fe20000000a00 */
[----:B------:R-:W-:Y:S01]  /*54e0*/  ULDC UR12, c[0x0][0x284] ;  /* 0x0000a100000c7ab9 */ /* 0x000fe20000000800 */
[----:B--2---:R-:W2:Y:S04]  /*54f0*/  LDL.LU R2, [R1+0x88] ;  /* 0x0000880001027983 */ /* 0x004ea80000300800 */
[----:B------:R4:W-:Y:S04]  /*5500*/  STL [R1+0x90], R0 ;  /* 0x0000900001007387 */ /* 0x0009e80000100800 */
[----:B0-----:R-:W3:Y:S01]  /*5510*/  LDL.LU R227, [R1+0x8c] ;  /* 0x00008c0001e37983 */ /* 0x001ee20000300800 */
[----:B----4-:R-:W0:Y:S02]  /*5520*/  S2R R0, SR_TID.X ;  /* 0x0000000000007919 */ /* 0x010e240000002100 */
[----:B0-----:R-:W-:-:S02]  /*5530*/  SHF.R.U32.HI R24, RZ, 0x2, R0 ;  /* 0x00000002ff187819 */ /* 0x001fc40000011600 */
[----:B------:R-:W-:Y:S02]  /*5540*/  LOP3.LUT R26, R0, 0x60, RZ, 0xc0, !PT ;  /* 0x00000060001a7812 */ /* 0x000fe400078ec0ff */
[----:B------:R-:W-:Y:S02]  /*5550*/  SHF.R.U32.HI R27, RZ, 0x7, R0 ;  /* 0x00000007ff1b7819 */ /* 0x000fe40000011600 */
[----:B------:R-:W-:Y:S02]  /*5560*/  LOP3.LUT R25, R24, 0x7, RZ, 0xc0, !PT ;  /* 0x0000000718197812 */ /* 0x000fe400078ec0ff */
[----:B------:R-:W-:Y:S02]  /*5570*/  SHF.R.U32.HI R28, RZ, 0x1, R26 ;  /* 0x00000001ff1c7819 */ /* 0x000fe4000001161a */
[----:B------:R-:W-:Y:S02]  /*5580*/  LOP3.LUT R24, R27, 0x1, RZ, 0xc0, !PT ;  /* 0x000000011b187812 */ /* 0x000fe400078ec0ff */
[----:B------:R-:W-:Y:S01]  /*5590*/  IADD3 R27, RZ, -R28, -R25 ;  /* 0x8000001cff1b7210 */ /* 0x000fe20007ffe819 */
[----:B------:R-:W-:-:S02]  /*55a0*/  IMAD.SHL.U32 R32, R0, 0x2, RZ ;  /* 0x0000000200207824 */ /* 0x000fc400078e00ff */
[C---:B------:R-:W-:Y:S02]  /*55b0*/  IMAD.SHL.U32 R26, R24.reuse, 0x40, RZ ;  /* 0x00000040181a7824 */ /* 0x040fe400078e00ff */
[----:B------:R-:W-:Y:S01]  /*55c0*/  IMAD R42, R24, -0x40, R27 ;  /* 0xffffffc0182a7824 */ /* 0x000fe200078e021b */
[----:B------:R-:W-:Y:S01]  /*55d0*/  LOP3.LUT R24, R0, 0x3, RZ, 0xc0, !PT ;  /* 0x0000000300187812 */ /* 0x000fe200078ec0ff */
[----:B--2---:R-:W-:Y:S02]  /*55e0*/  IMAD.SHL.U32 R41, R2, 0x80, RZ ;  /* 0x0000008002297824 */ /* 0x004fe400078e00ff */
[----:B------:R0:W5:Y:S04]  /*55f0*/  LDL.LU R2, [R1+0x94] ;  /* 0x0000940001027983 */ /* 0x0001680000300800 */
[----:B------:R0:W5:Y:S01]  /*5600*/  LDL.LU R0, [R1+0x90] ;  /* 0x0000900001007983 */ /* 0x0001620000300800 */
[----:B------:R-:W-:Y:S01]  /*5610*/  LOP3.LUT R43, R26, 0x40, R25, 0xe2, !PT ;  /* 0x000000401a2b7812 */ /* 0x000fe200078ee219 */
[----:B---3--:R-:W-:Y:S01]  /*5620*/  IMAD.SHL.U32 R25, R227, 0x100, RZ ;  /* 0x00000100e3197824 */ /* 0x008fe200078e00ff */
[----:B------:R-:W-:Y:S01]  /*5630*/  UISETP.GT.U32.AND UP0, UPT, UR10, 0x4, UPT ;  /* 0x000000040a00788c */ /* 0x000fe2000bf04070 */
[C---:B------:R-:W-:Y:S01]  /*5640*/  ISETP.GE.AND P0, PT, R41.reuse, R29, PT ;  /* 0x0000001d2900720c */ /* 0x040fe20003f06270 */
[----:B------:R-:W-:Y:S01]  /*5650*/  UIMAD UR5, UR11, UR6, URZ ;  /* 0x000000060b0572a4 */ /* 0x000fe2000f8e023f */
[----:B------:R-:W-:Y:S01]  /*5660*/  LOP3.LUT R32, R41, 0x6, R32, 0xf8, !PT ;  /* 0x0000000629207812 */ /* 0x000fe200078ef820 */
[----:B------:R-:W-:Y:S01]  /*5670*/  UISETP.LT.U32.AND UP0, UPT, UR9, 0x5, UP0 ;  /* 0x000000050900788c */ /* 0x000fe20008701070 */
[----:B------:R-:W-:Y:S01]  /*5680*/  ISETP.GE.OR P0, PT, R25, UR12, P0 ;  /* 0x0000000c19007c0c */ /* 0x000fe20008706670 */
[----:B------:R-:W-:Y:S01]  /*5690*/  UISETP.GE.U32.AND UP1, UPT, UR9, 0x5, UPT ;  /* 0x000000050900788c */ /* 0x000fe2000bf26070 */
[----:B------:R-:W-:Y:S01]  /*56a0*/  IMAD.U32 R27, RZ, RZ, UR6 ;  /* 0x00000006ff1b7e24 */ /* 0x000fe2000f8e00ff */
[----:B------:R-:W-:Y:S01]  /*56b0*/  UIMAD UR8, UR22, UR7, UR5 ;  /* 0x00000007160872a4 */ /* 0x000fe2000f8e0205 */
[----:B------:R-:W-:Y:S01]  /*56c0*/  SHF.R.S32.HI R33, RZ, 0x1f, R32 ;  /* 0x0000001fff217819 */ /* 0x000fe20000011420 */
[----:B------:R-:W-:-:S02]  /*56d0*/  UIMAD.WIDE.U32 UR6, UR10, -0x33333333, URZ ;  /* 0xcccccccd0a0678a5 */ /* 0x000fc4000f8e003f */
[----:B------:R-:W-:Y:S02]  /*56e0*/  USEL UR5, URZ, 0x1, !UP0 ;  /* 0x000000013f057887 */ /* 0x000fe4000c000000 */
[----:B------:R-:W-:Y:S01]  /*56f0*/  USHF.R.U32.HI UR6, URZ, 0x2, UR7 ;  /* 0x000000023f067899 */ /* 0x000fe20008011607 */
[----:B------:R-:W-:Y:S01]  /*5700*/  IMAD.WIDE.U32 R26, R27, UR22, R32 ;  /* 0x000000161b1a7c25 */ /* 0x000fe2000f8e0020 */
[----:B------:R-:W-:Y:S01]  /*5710*/  ULOP3.LUT UR4, UR4, UR5, URZ, 0x3c, !UPT ;  /* 0x0000000504047292 */ /* 0x000fe2000f8e3c3f */
[----:B------:R-:W-:Y:S02]  /*5720*/  IADD3 R42, -R25, UR12, R42 ;  /* 0x0000000c192a7c10 */ /* 0x000fe4000fffe12a */
[----:B------:R-:W-:Y:S01]  /*5730*/  IMAD.WIDE R38, R227, 0x100, RZ ;  /* 0x00000100e3267825 */ /* 0x000fe200078e02ff */
[----:B------:R-:W-:Y:S02]  /*5740*/  UIMAD UR5, UR6, -0x5, UR10 ;  /* 0xfffffffb060578a4 */ /* 0x000fe4000f8e020a */
[----:B------:R-:W-:Y:S01]  /*5750*/  @UP1 ULOP3.LUT UR4, UR4, 0x1, UR6, 0x78, !UPT ;  /* 0x0000000104041892 */ /* 0x000fe2000f8e7806 */
[----:B------:R-:W-:-:S02]  /*5760*/  IMAD R24, R24, -0x2, R29 ;  /* 0xfffffffe18187824 */ /* 0x000fc400078e021d */
[----:B------:R-:W-:Y:S01]  /*5770*/  VIADD R27, R27, UR8 ;  /* 0x000000081b1b7c36 */ /* 0x000fe20008000000 */
[----:B------:R-:W-:Y:S01]  /*5780*/  LOP3.LUT R43, R38, R43, R28, 0xfe, !PT ;  /* 0x0000002b262b7212 */ /* 0x000fe200078efe1c */
[----:B------:R-:W-:Y:S02]  /*5790*/  IMAD.IADD R41, R24, 0x1, -R41 ;  /* 0x0000000118297824 */ /* 0x000fe400078e0a29 */
[----:B------:R-:W-:Y:S01]  /*57a0*/  IMAD.MOV.U32 R40, RZ, RZ, -0x1 ;  /* 0xffffffffff287424 */ /* 0x000fe200078e00ff */
[----:B0-----:R-:W-:Y:S06]  /*57b0*/  @P0 BRA `(.L_x_37) ;  /* 0x0000008c00fc0947 */ /* 0x001fec0003800000 */
[----:B------:R-:W0:Y:S01]  /*57c0*/  LDC.64 R28, c[0x0][0x5c8] ;  /* 0x00017200ff1c7b82 */ /* 0x000e220000000a00 */
[----:B------:R-:W-:Y:S01]  /*57d0*/  ULDC.64 UR6, c[0x0][0x5c0] ;  /* 0x0001700000067ab9 */ /* 0x000fe20000000a00 */
[----:B------:R-:W-:Y:S01]  /*57e0*/  BSSY B0, `(.L_x_37) ;  /* 0x00008fc000007945 */ /* 0x000fe20003800000 */
[-C--:B0-----:R-:W-:Y:S01]  /*57f0*/  IMAD R24, R39, R28.reuse, RZ ;  /* 0x0000001c27187224 */ /* 0x081fe200078e02ff */
[----:B------:R-:W-:Y:S01]  /*5800*/  SHF.L.U64.HI R34, R28, 0x3, R29 ;  /* 0x000000031c227819 */ /* 0x000fe2000001021d */
[----:B------:R-:W-:-:S04]  /*5810*/  IMAD.WIDE.U32 R26, R43, R28, R26 ;  /* 0x0000001c2b1a7225 */ /* 0x000fc800078e001a */
[----:B------:R-:W-:Y:S01]  /*5820*/  IMAD R25, R43, R29, R24 ;  /* 0x0000001d2b197224 */ /* 0x000fe200078e0218 */
[----:B------:R-:W-:Y:S01]  /*5830*/  IADD3 R24, P3, R26, UR6, RZ ;  /* 0x000000061a187c10 */ /* 0x000fe2000ff7e0ff */
[C---:B------:R-:W-:Y:S01]  /*5840*/  IMAD.SHL.U32 R35, R28.reuse, 0x8, RZ ;  /* 0x000000081c237824 */ /* 0x040fe200078e00ff */
[----:B------:R-:W-:Y:S01]  /*5850*/  LEA R30, P2, R28, R26, 0x7 ;  /* 0x0000001a1c1e7211 */ /* 0x000fe200078438ff */
[----:B------:R-:W-:-:S03]  /*5860*/  IMAD.IADD R27, R27, 0x1, R25 ;  /* 0x000000011b1b7824 */ /* 0x000fc600078e0219 */
[----:B------:R-:W-:Y:S02]  /*5870*/  IADD3 R26, P1, P0, R26, UR6, R35 ;  /* 0x000000061a1a7c10 */ /* 0x000fe4000f83e023 */
[----:B------:R-:W-:Y:S02]  /*5880*/  IADD3.X R25, R27, UR7, RZ, P3, !PT ;  /* 0x000000071b197c10 */ /* 0x000fe40009ffe4ff */
[----:B------:R-:W-:Y:S02]  /*5890*/  FSETP.NEU.AND P3, PT, RZ, UR21, PT ;  /* 0x00000015ff007c0b */ /* 0x000fe4000bf6d000 */
[----:B------:R-:W-:Y:S02]  /*58a0*/  LEA.HI.X R31, R28, R27, R29, 0x7, P2 ;  /* 0x0000001b1c1f7211 */ /* 0x000fe400010f3c1d */
[C---:B------:R-:W-:Y:S02]  /*58b0*/  IADD3 R28, P2, R30.reuse, UR6, RZ ;  /* 0x000000061e1c7c10 */ /* 0x040fe4000ff5e0ff */
[----:B------:R-:W-:-:S02]  /*58c0*/  IADD3 R30, P5, P6, R30, UR6, R35 ;  /* 0x000000061e1e7c10 */ /* 0x000fc4000febe023 */
[----:B------:R-:W-:Y:S02]  /*58d0*/  IADD3.X R29, R31, UR7, RZ, P2, !PT ;  /* 0x000000071f1d7c10 */ /* 0x000fe400097fe4ff */
[--C-:B------:R-:W-:Y:S02]  /*58e0*/  IADD3.X R27, R27, UR7, R34.reuse, P1, P0 ;  /* 0x000000071b1b7c10 */ /* 0x100fe40008fe0422 */
[----:B------:R-:W-:Y:S01]  /*58f0*/  IADD3.X R31, R31, UR7, R34, P5, P6 ;  /* 0x000000071f1f7c10 */ /* 0x000fe2000afec422 */
[----:B------:R-:W-:Y:S06]  /*5900*/  @!P3 BRA `(.L_x_38) ;  /* 0x0000006c001cb947 */ /* 0x000fec0003800000 */
[----:B------:R-:W-:Y:S01]  /*5910*/  ULDC.64 UR16, c[0x0][0x5b8] ;  /* 0x00016e0000107ab9 */ /* 0x000fe20000000a00 */
[----:B------:R-:W-:Y:S01]  /*5920*/  ISETP.GE.AND P0, PT, R42, 0x1, PT ;  /* 0x000000012a00780c */ /* 0x000fe20003f06270 */
[----:B------:R-:W-:Y:S02]  /*5930*/  UIMAD UR6, UR11, UR16, URZ ;  /* 0x000000100b0672a4 */ /* 0x000fe4000f8e023f */
[----:B------:R-:W-:Y:S01]  /*5940*/  IMAD.U32 R35, RZ, RZ, UR16 ;  /* 0x00000010ff237e24 */ /* 0x000fe2000f8e00ff */
[----:B------:R-:W-:Y:S01]  /*5950*/  BSSY B1, `(.L_x_39) ;  /* 0x0000010000017945 */ /* 0x000fe20003800000 */
[----:B------:R-:W-:Y:S01]  /*5960*/  ISETP.LT.OR P3, PT, R41, 0x1, !P0 ;  /* 0x000000012900780c */ /* 0x000fe20004761670 */
[----:B------:R-:W-:Y:S02]  /*5970*/  UIMAD UR6, UR22, UR17, UR6 ;  /* 0x00000011160672a4 */ /* 0x000fe4000f8e0206 */
[----:B------:R-:W-:Y:S01]  /*5980*/  IMAD.WIDE.U32 R32, R35, UR22, R32 ;  /* 0x0000001623207c25 */ /* 0x000fe2000f8e0020 */
[----:B------:R-:W-:-:S03]  /*5990*/  ULDC.64 UR10, c[0x0][0x5a8] ;  /* 0x00016a00000a7ab9 */ /* 0x000fc60000000a00 */
[----:B------:R-:W-:Y:S02]  /*59a0*/  IMAD.MOV.U32 R36, RZ, RZ, R32 ;  /* 0x000000ffff247224 */ /* 0x000fe400078e0020 */
[----:B------:R-:W-:Y:S01]  /*59b0*/  VIADD R37, R33, UR6 ;  /* 0x0000000621257c36 */ /* 0x000fe20008000000 */
[----:B------:R-:W-:Y:S02]  /*59c0*/  ULDC.64 UR6, c[0x0][0x5b0] ;  /* 0x00016c0000067ab9 */ /* 0x000fe40000000a00 */
[----:B------:R-:W-:Y:S02]  /*59d0*/  IMAD R34, R39, UR6, RZ ;  /* 0x0000000627227c24 */ /* 0x000fe4000f8e02ff */
[----:B------:R-:W-:-:S04]  /*59e0*/  IMAD.WIDE.U32 R32, R43, UR6, R36 ;  /* 0x000000062b207c25 */ /* 0x000fc8000f8e0024 */
[--C-:B------:R-:W-:Y:S01]  /*59f0*/  IMAD R35, R43, UR7, R34.reuse ;  /* 0x000000072b237c24 */ /* 0x100fe2000f8e0222 */
[----:B------:R-:W-:Y:S02]  /*5a00*/  IADD3 R32, P1, R32, UR10, RZ ;  /* 0x0000000a20207c10 */ /* 0x000fe4000ff3e0ff */
[----:B------:R-:W-:Y:S02]  /*5a10*/  PRMT R34, RZ, 0x7610, R34 ;  /* 0x00007610ff227816 */ /* 0x000fe40000000022 */
[----:B------:R-:W-:Y:S01]  /*5a20*/  IADD3.X R33, R33, UR11, R35, P1, !PT ;  /* 0x0000000b21217c10 */ /* 0x000fe20008ffe423 */
[----:B------:R-:W-:Y:S08]  /*5a30*/  @P3 BRA `(.L_x_40) ;  /* 0x0000000000043947 */ /* 0x000ff00003800000 */
[----:B------:R0:W5:Y:S02]  /*5a40*/  LDG.E.U8 R34, desc[UR14][R32.64] ;  /* 0x0000000e20227981 */ /* 0x000164000c1e1100 */
.L_x_40:
[----:B------:R-:W-:Y:S05]  /*5a50*/  BSYNC B1 ;  /* 0x0000000000017941 */ /* 0x000fea0003800000 */
.L_x_39:
[----:B-----5:R-:W-:Y:S01]  /*5a60*/  LOP3.LUT R34, R34, 0xff, RZ, 0xc0, !PT ;  /* 0x000000ff22227812 */ /* 0x020fe200078ec0ff */
[----:B------:R-:W-:Y:S01]  /*5a70*/  BSSY B1, `(.L_x_41) ;  /* 0x000000b000017945 */ /* 0x000fe20003800000 */
[----:B------:R-:W-:Y:S02]  /*5a80*/  ISETP.LT.OR P2, PT, R41, 0x2, !P0 ;  /* 0x000000022900780c */ /* 0x000fe40004741670 */
[----:B------:R-:W-:-:S05]  /*5a90*/  F2FP.F16.E5M2.UNPACK_B R34, R34 ;  /* 0x00000022ff22723e */ /* 0x000fca00020004ff */
[----:B------:R-:W-:-:S05]  /*5aa0*/  HADD2.F32 R34, -RZ, R34.H0_H0 ;  /* 0x20000022ff227230 */ /* 0x000fca0000004100 */
[----:B------:R-:W-:Y:S01]  /*5ab0*/  FMUL R35, R34, UR21 ;  /* 0x0000001522237c20 */ /* 0x000fe20008400000 */
[----:B------:R-:W-:-:S03]  /*5ac0*/  PRMT R34, RZ, 0x7610, R34 ;  /* 0x00007610ff227816 */ /* 0x000fc60000000022 */
[----:B------:R-:W-:-:S05]  /*5ad0*/  FFMA R35, R226, UR20, R35 ;  /* 0x00000014e2237c23 */ /* 0x000fca0008000023 */
[----:B------:R-:W-:-:S05]  /*5ae0*/  F2FP.SATFINITE.E5M2.F32.PACK_AB_MERGE_C R35, RZ, R35, RZ ;  /* 0x00000023ff23723e */ /* 0x000fca00048060ff */
[----:B------:R2:W-:Y:S01]  /*5af0*/  @!P3 STG.E.U8 desc[UR14][R24.64], R35 ;  /* 0x000000231800b986 */ /* 0x0005e2000c10110e */
[----:B------:R-:W-:Y:S05]  /*5b00*/  @P2 BRA `(.L_x_42) ;  /* 0x0000000000042947 */ /* 0x000fea0003800000 */
[----:B------:R3:W5:Y:S02]  /*5b10*/  LDG.E.U8 R34, desc[UR14][R32.64+0x1] ;  /* 0x0000010e20227981 */ /* 0x000764000c1e1100 */
.L_x_42:
[----:B------:R-:W-:Y:S05]  /*5b20*/  BSYNC B1 ;  /* 0x0000000000017941 */ /* 0x000fea0003800000 */
.L_x_41:
[----:B-----5:R-:W-:Y:S01]  /*5b30*/  LOP3.LUT R34, R34, 0xff, RZ, 0xc0, !PT ;  /* 0x000000ff22227812 */ /* 0x020fe200078ec0ff */
[----:B------:R-:W-:Y:S01]  /*5b40*/  BSSY B1, `(.L_x_43) ;  /* 0x0000013000017945 */ /* 0x000fe20003800000 */
[----:B------:R-:W-:Y:S02]  /*5b50*/  IADD3 R45, P1, R43, 0x8, RZ ;  /* 0x000000082b2d7810 */ /* 0x000fe40007f3e0ff */
[----:B------:R-:W-:-:S03]  /*5b60*/  F2FP.F16.E5M2.UNPACK_B R34, R34 ;  /* 0x00000022ff22723e */ /* 0x000fc600020004ff */
[----:B--2---:R-:W-:Y:S01]  /*5b70*/  IMAD.X R35, RZ, RZ, R39, P1 ;  /* 0x000000ffff237224 */ /* 0x004fe200008e0627 */
[----:B------:R-:W-:Y:S01]  /*5b80*/  ISETP.GE.AND P1, PT, R42, 0x9, PT ;  /* 0x000000092a00780c */ /* 0x000fe20003f26270 */
[----:B------:R-:W-:Y:S02]  /*5b90*/  HADD2.F32 R34, -RZ, R34.H0_H0 ;  /* 0x20000022ff227230 */ /* 0x000fe40000004100 */
[----:B------:R-:W-:Y:S01]  /*5ba0*/  IMAD R46, R35, UR6, RZ ;  /* 0x00000006232e7c24 */ /* 0x000fe2000f8e02ff */
[----:B------:R-:W-:Y:S02]  /*5bb0*/  ISETP.LT.OR P5, PT, R41, 0x1, !P1 ;  /* 0x000000012900780c */ /* 0x000fe40004fa1670 */
[----:B------:R-:W-:Y:S01]  /*5bc0*/  FMUL R44, R34, UR21 ;  /* 0x00000015222c7c20 */ /* 0x000fe20008400000 */
[----:B------:R-:W-:-:S04]  /*5bd0*/  IMAD.WIDE.U32 R34, R45, UR6, R36 ;  /* 0x000000062d227c25 */ /* 0x000fc8000f8e0024 */
[----:B------:R-:W-:Y:S01]  /*5be0*/  FFMA R44, R225, UR20, R44 ;  /* 0x00000014e12c7c23 */ /* 0x000fe2000800002c */
[----:B------:R-:W-:Y:S01]  /*5bf0*/  IMAD R45, R45, UR7, R46 ;  /* 0x000000072d2d7c24 */ /* 0x000fe2000f8e022e */
[----:B------:R-:W-:-:S03]  /*5c00*/  IADD3 R34, P3, R34, UR10, RZ ;  /* 0x0000000a22227c10 */ /* 0x000fc6000ff7e0ff */
[----:B------:R-:W-:Y:S02]  /*5c10*/  F2FP.SATFINITE.E5M2.F32.PACK_AB_MERGE_C R47, RZ, R44, RZ ;  /* 0x0000002cff2f723e */ /* 0x000fe400048060ff */
[----:B------:R-:W-:Y:S02]  /*5c20*/  IADD3.X R35, R35, UR11, R45, P3, !PT ;  /* 0x0000000b23237c10 */ /* 0x000fe40009ffe42d */
[----:B------:R-:W-:Y:S01]  /*5c30*/  PRMT R44, RZ, 0x7610, R44 ;  /* 0x00007610ff2c7816 */ /* 0x000fe2000000002c */
[----:B------:R2:W-:Y:S01]  /*5c40*/  @!P2 STG.E.U8 desc[UR14][R24.64+0x1], R47 ;  /* 0x0000012f1800a986 */ /* 0x0005e2000c10110e */
[----:B------:R-:W-:Y:S05]  /*5c50*/  @P5 BRA `(.L_x_44) ;  /* 0x0000000000045947 */ /* 0x000fea0003800000 */
[----:B------:R4:W5:Y:S02]  /*5c60*/  LDG.E.U8 R44, desc[UR14][R34.64] ;  /* 0x0000000e222c7981 */ /* 0x000964000c1e1100 */
.L_x_44:
[----:B------:R-:W-:Y:S05]  /*5c70*/  BSYNC B1 ;  /* 0x0000000000017941 */ /* 0x000fea0003800000 */
.L_x_43:
        /* <DEDUP_REMOVED lines=12> */
.L_x_46:
[----:B------:R-:W-:Y:S05]  /*5d40*/  BSYNC B1 ;  /* 0x0000000000017941 */ /* 0x000fea0003800000 */
.L_x_45:
[----:B-----5:R-:W-:Y:S01]  /*5d50*/  LOP3.LUT R44, R44, 0xff, RZ, 0xc0, !PT ;  /* 0x000000ff2c2c7812 */ /* 0x020fe200078ec0ff */
[----:B------:R-:W-:Y:S01]  /*5d60*/  BSSY B1, `(.L_x_47) ;  /* 0x000000b000017945 */ /* 0x000fe20003800000 */
[----:B------:R-:W-:Y:S02]  /*5d70*/  ISETP.LT.OR P3, PT, R41, 0x9, !P0 ;  /* 0x000000092900780c */ /* 0x000fe40004761670 */
[----:B------:R-:W-:-:S05]  /*5d80*/  F2FP.F16.E5M2.UNPACK_B R44, R44 ;  /* 0x0000002cff2c723e */ /* 0x000fca00020004ff */
[----:B------:R-:W-:-:S05]  /*5d90*/  HADD2.F32 R44, -RZ, R44.H0_H0 ;  /* 0x2000002cff2c7230 */ /* 0x000fca0000004100 */
[----:B------:R-:W-:-:S04]  /*5da0*/  FMUL R44, R44, UR21 ;  /* 0x000000152c2c7c20 */ /* 0x000fc80008400000 */
[----:B------:R-:W-:-:S05]  /*5db0*/  FFMA R44, R223, UR20, R44 ;  /* 0x00000014df2c7c23 */ /* 0x000fca000800002c */
[----:B0-----:R-:W-:Y:S02]  /*5dc0*/  F2FP.SATFINITE.E5M2.F32.PACK_AB_MERGE_C R45, RZ, R44, RZ ;  /* 0x0000002cff2d723e */ /* 0x001fe400048060ff */
[----:B------:R-:W-:-:S03]  /*5dd0*/  PRMT R44, RZ, 0x7610, R44 ;  /* 0x00007610ff2c7816 */ /* 0x000fc6000000002c */
[----:B------:R0:W-:Y:S01]  /*5de0*/  @!P2 STG.E.U8 desc[UR14][R26.64+0x1], R45 ;  /* 0x0000012d1a00a986 */ /* 0x0001e2000c10110e */
[----:B------:R-:W-:Y:S05]  /*5df0*/  @P3 BRA `(.L_x_48) ;  /* 0x0000000000043947 */ /* 0x000fea0003800000 */
[----:B------:R0:W5:Y:S02]  /*5e00*/  LDG.E.U8 R44, desc[UR14][R32.64+0x8] ;  /* 0x0000080e202c7981 */ /* 0x000164000c1e1100 */
.L_x_48:
[----:B------:R-:W-:Y:S05]  /*5e10*/  BSYNC B1 ;  /* 0x0000000000017941 */ /* 0x000fea0003800000 */
.L_x_47:
[----:B-----5:R-:W-:Y:S01]  /*5e20*/  LOP3.LUT R44, R44, 0xff, RZ, 0xc0, !PT ;  /* 0x000000ff2c2c7812 */ /* 0x020fe200078ec0ff */
[----:B------:R-:W-:Y:S01]  /*5e30*/  BSSY B1, `(.L_x_49) ;  /* 0x000000b000017945 */ /* 0x000fe20003800000 */
[----:B------:R-:W-:Y:S02]  /*5e40*/  ISETP.LT.OR P2, PT, R41, 0xa, !P0 ;  /* 0x0000000a2900780c */ /* 0x000fe40004741670 */
[----:B------:R-:W-:-:S05]  /*5e50*/  F2FP.F16.E5M2.UNPACK_B R44, R44 ;  /* 0x0000002cff2c723e */ /* 0x000fca00020004ff */
[----:B------:R-:W-:-:S05]  /*5e60*/  HADD2.F32 R44, -RZ, R44.H0_H0 ;  /* 0x2000002cff2c7230 */ /* 0x000fca0000004100 */
[----:B0-----:R-:W-:Y:S01]  /*5e70*/  FMUL R45, R44, UR21 ;  /* 0x000000152c2d7c20 */ /* 0x001fe20008400000 */
[----:B------:R-:W-:-:S03]  /*5e80*/  PRMT R44, RZ, 0x7610, R44 ;  /* 0x00007610ff2c7816 */ /* 0x000fc6000000002c */
[----:B------:R-:W-:-:S05]  /*5e90*/  FFMA R45, R222, UR20, R45 ;  /* 0x00000014de2d7c23 */ /* 0x000fca000800002d */
[----:B------:R-:W-:-:S05]  /*5ea0*/  F2FP.SATFINITE.E5M2.F32.PACK_AB_MERGE_C R45, RZ, R45, RZ ;  /* 0x0000002dff2d723e */ /* 0x000fca00048060ff */
[----:B------:R0:W-:Y:S01]  /*5eb0*/  @!P3 STG.E.U8 desc[UR14][R24.64+0x8], R45 ;  /* 0x0000082d1800b986 */ /* 0x0001e2000c10110e */
[----:B------:R-:W-:Y:S05]  /*5ec0*/  @P2 BRA `(.L_x_50) ;  /* 0x0000000000042947 */ /* 0x000fea0003800000 */
[----:B------:R0:W5:Y:S02]  /*5ed0*/  LDG.E.U8 R44, desc[UR14][R32.64+0x9] ;  /* 0x0000090e202c7981 */ /* 0x000164000c1e1100 */
.L_x_50:
[----:B------:R-:W-:Y:S05]  /*5ee0*/  BSYNC B1 ;  /* 0x0000000000017941 */ /* 0x000fea0003800000 */
.L_x_49:
        /* <DEDUP_REMOVED lines=12> */
.L_x_52:
[----:B------:R-:W-:Y:S05]  /*5fb0*/  BSYNC B1 ;  /* 0x0000000000017941 */ /* 0x000fea0003800000 */
.L_x_51:
        /* <DEDUP_REMOVED lines=12> */
.L_x_54:
[----:B------:R-:W-:Y:S05]  /*6080*/  BSYNC B1 ;  /* 0x0000000000017941 */ /* 0x000fea0003800000 */
.L_x_53:
        /* <DEDUP_REMOVED lines=12> */
.L_x_56:
[----:B------:R-:W-:Y:S05]  /*6150*/  BSYNC B1 ;  /* 0x0000000000017941 */ /* 0x000fea0003800000 */
.L_x_55:
        /* <DEDUP_REMOVED lines=12> */
.L_x_58:
[----:B------:R-:W-:Y:S05]  /*6220*/  BSYNC B1 ;  /* 0x0000000000017941 */ /* 0x000fea0003800000 */
.L_x_57:
        /* <DEDUP_REMOVED lines=12> */
.L_x_60:
[----:B------:R-:W-:Y:S05]  /*62f0*/  BSYNC B1 ;  /* 0x0000000000017941 */ /* 0x000fea0003800000 */
.L_x_59:
        /* <DEDUP_REMOVED lines=12> */
.L_x_62:
[----:B------:R-:W-:Y:S05]  /*63c0*/  BSYNC B1 ;  /* 0x0000000000017941 */ /* 0x000fea0003800000 */
.L_x_61:
        /* <DEDUP_REMOVED lines=12> */
.L_x_64:
[----:B------:R-:W-:Y:S05]  /*6490*/  BSYNC B1 ;  /* 0x0000000000017941 */ /* 0x000fea0003800000 */
.L_x_63:
        /* <DEDUP_REMOVED lines=12> */
.L_x_66:
[----:B------:R-:W-:Y:S05]  /*6560*/  BSYNC B1 ;  /* 0x0000000000017941 */ /* 0x000fea0003800000 */
.L_x_65:
        /* <DEDUP_REMOVED lines=12> */
.L_x_68:
[----:B------:R-:W-:Y:S05]  /*6630*/  BSYNC B1 ;  /* 0x0000000000017941 */ /* 0x000fea0003800000 */
.L_x_67:
        /* <DEDUP_REMOVED lines=12> */
.L_x_70:
[----:B------:R-:W-:Y:S05]  /*6700*/  BSYNC B1 ;  /* 0x0000000000017941 */ /* 0x000fea0003800000 */
.L_x_69:
        /* <DEDUP_REMOVED lines=12> */
.L_x_72:
[----:B------:R-:W-:Y:S05]  /*67d0*/  BSYNC B1 ;  /* 0x0000000000017941 */ /* 0x000fea0003800000 */
.L_x_71:
        /* <DEDUP_REMOVED lines=12> */
.L_x_74:
[----:B------:R-:W-:Y:S05]  /*68a0*/  BSYNC B1 ;  /* 0x0000000000017941 */ /* 0x000fea0003800000 */
.L_x_73:
        /* <DEDUP_REMOVED lines=12> */
.L_x_76:
[----:B------:R-:W-:Y:S05]  /*6970*/  BSYNC B1 ;  /* 0x0000000000017941 */ /* 0x000fea0003800000 */
.L_x_75:
        /* <DEDUP_REMOVED lines=12> */
.L_x_78:
[----:B------:R-:W-:Y:S05]  /*6a40*/  BSYNC B1 ;  /* 0x0000000000017941 */ /* 0x000fea0003800000 */
.L_x_77:
        /* <DEDUP_REMOVED lines=12> */
.L_x_80:
[----:B------:R-:W-:Y:S05]  /*6b10*/  BSYNC B1 ;  /* 0x0000000000017941 */ /* 0x000fea0003800000 */
.L_x_79:
        /* <DEDUP_REMOVED lines=12> */
.L_x_82:
[----:B------:R-:W-:Y:S05]  /*6be0*/  BSYNC B1 ;  /* 0x0000000000017941 */ /* 0x000fea0003800000 */
.L_x_81:
        /* <DEDUP_REMOVED lines=12> */
.L_x_84:
[----:B------:R-:W-:Y:S05]  /*6cb0*/  BSYNC B1 ;  /* 0x0000000000017941 */ /* 0x000fea0003800000 */
.L_x_83:
        /* <DEDUP_REMOVED lines=12> */
.L_x_86:
[----:B------:R-:W-:Y:S05]  /*6d80*/  BSYNC B1 ;  /* 0x0000000000017941 */ /* 0x000fea0003800000 */
.L_x_85:
        /* <DEDUP_REMOVED lines=12> */
.L_x_88:
[----:B------:R-:W-:Y:S05]  /*6e50*/  BSYNC B1 ;  /* 0x0000000000017941 */ /* 0x000fea0003800000 */
.L_x_87:
        /* <DEDUP_REMOVED lines=12> */
.L_x_90:
[----:B------:R-:W-:Y:S05]  /*6f20*/  BSYNC B1 ;  /* 0x0000000000017941 */ /* 0x000fea0003800000 */
.L_x_89:
        /* <DEDUP_REMOVED lines=12> */
.L_x_92:
[----:B------:R-:W-:Y:S05]  /*6ff0*/  BSYNC B1 ;  /* 0x0000000000017941 */ /* 0x000fea0003800000 */
.L_x_91:
        /* <DEDUP_REMOVED lines=12> */
.L_x_94:
[----:B------:R-:W-:Y:S05]  /*70c0*/  BSYNC B1 ;  /* 0x0000000000017941 */ /* 0x000fea0003800000 */
.L_x_93:
        /* <DEDUP_REMOVED lines=12> */
.L_x_96:
[----:B------:R-:W-:Y:S05]  /*7190*/  BSYNC B1 ;  /* 0x0000000000017941 */ /* 0x000fea0003800000 */
.L_x_95:
        /* <DEDUP_REMOVED lines=12> */
.L_x_98:
[----:B------:R-:W-:Y:S05]  /*7260*/  BSYNC B1 ;  /* 0x0000000000017941 */ /* 0x000fea0003800000 */
.L_x_97:
        /* <DEDUP_REMOVED lines=12> */
.L_x_100:
[----:B------:R-:W-:Y:S05]  /*7330*/  BSYNC B1 ;  /* 0x0000000000017941 */ /* 0x000fea0003800000 */
.L_x_99:
        /* <DEDUP_REMOVED lines=12> */
.L_x_102:
[----:B------:R-:W-:Y:S05]  /*7400*/  BSYNC B1 ;  /* 0x0000000000017941 */ /* 0x000fea0003800000 */
.L_x_101:
        /* <DEDUP_REMOVED lines=12> */
.L_x_104:
[----:B------:R-:W-:Y:S05]  /*74d0*/  BSYNC B1 ;  /* 0x0000000000017941 */ /* 0x000fea0003800000 */
.L_x_103:
        /* <DEDUP_REMOVED lines=12> */
.L_x_106:
[----:B------:R-:W-:Y:S05]  /*75a0*/  BSYNC B1 ;  /* 0x0000000000017941 */ /* 0x000fea0003800000 */
.L_x_105:
        /* <DEDUP_REMOVED lines=12> */
.L_x_108:
[----:B------:R-:W-:Y:S05]  /*7670*/  BSYNC B1 ;  /* 0x0000000000017941 */ /* 0x000fea0003800000 */
.L_x_107:
        /* <DEDUP_REMOVED lines=12> */
.L_x_110:
[----:B------:R-:W-:Y:S05]  /*7740*/  BSYNC B1 ;  /* 0x0000000000017941 */ /* 0x000fea0003800000 */
.L_x_109:
        /* <DEDUP_REMOVED lines=12> */
.L_x_112:
[----:B------:R-:W-:Y:S05]  /*7810*/  BSYNC B1 ;  /* 0x0000000000017941 */ /* 0x000fea0003800000 */
.L_x_111:
        /* <DEDUP_REMOVED lines=12> */
.L_x_114:
[----:B------:R-:W-:Y:S05]  /*78e0*/  BSYNC B1 ;  /* 0x0000000000017941 */ /* 0x000fea0003800000 */
.L_x_113:
        /* <DEDUP_REMOVED lines=12> */
.L_x_116:
[----:B------:R-:W-:Y:S05]  /*79b0*/  BSYNC B1 ;  /* 0x0000000000017941 */ /* 0x000fea0003800000 */
.L_x_115:
        /* <DEDUP_REMOVED lines=12> */
.L_x_118:
[----:B------:R-:W-:Y:S05]  /*7a80*/  BSYNC B1 ;  /* 0x0000000000017941 */ /* 0x000fea0003800000 */
.L_x_117:
        /* <DEDUP_REMOVED lines=12> */
.L_x_120:
[----:B------:R-:W-:Y:S05]  /*7b50*/  BSYNC B1 ;  /* 0x0000000000017941 */ /* 0x000fea0003800000 */
.L_x_119:
        /* <DEDUP_REMOVED lines=12> */
.L_x_122:
[----:B------:R-:W-:Y:S05]  /*7c20*/  BSYNC B1 ;  /* 0x0000000000017941 */ /* 0x000fea0003800000 */
.L_x_121:
        /* <DEDUP_REMOVED lines=12> */
.L_x_124:
[----:B------:R-:W-:Y:S05]  /*7cf0*/  BSYNC B1 ;  /* 0x0000000000017941 */ /* 0x000fea0003800000 */
.L_x_123:
        /* <DEDUP_REMOVED lines=12> */
.L_x_126:
[----:B------:R-:W-:Y:S05]  /*7dc0*/  BSYNC B1 ;  /* 0x0000000000017941 */ /* 0x000fea0003800000 */
.L_x_125:
        /* <DEDUP_REMOVED lines=12> */
.L_x_128:
[----:B------:R-:W-:Y:S05]  /*7e90*/  BSYNC B1 ;  /* 0x0000000000017941 */ /* 0x000fea0003800000 */
.L_x_127:
        /* <DEDUP_REMOVED lines=12> */
.L_x_130:
[----:B------:R-:W-:Y:S05]  /*7f60*/  BSYNC B1 ;  /* 0x0000000000017941 */ /* 0x000fea0003800000 */
.L_x_129:
        /* <DEDUP_REMOVED lines=12> */
.L_x_132:
[----:B------:R-:W-:Y:S05]  /*8030*/  BSYNC B1 ;  /* 0x0000000000017941 */ /* 0x000fea0003800000 */
.L_x_131:
        /* <DEDUP_REMOVED lines=12> */
.L_x_134:
[----:B------:R-:W-:Y:S05]  /*8100*/  BSYNC B1 ;  /* 0x0000000000017941 */ /* 0x000fea0003800000 */
.L_x_133:
        /* <DEDUP_REMOVED lines=12> */
.L_x_136:
[----:B------:R-:W-:Y:S05]  /*81d0*/  BSYNC B1 ;  /* 0x0000000000017941 */ /* 0x000fea0003800000 */
.L_x_135:
        /* <DEDUP_REMOVED lines=12> */
.L_x_138:
[----:B------:R-:W-:Y:S05]  /*82a0*/  BSYNC B1 ;  /* 0x0000000000017941 */ /* 0x000fea0003800000 */
.L_x_137:
        /* <DEDUP_REMOVED lines=12> */
.L_x_140:
[----:B------:R-:W-:Y:S05]  /*8370*/  BSYNC B1 ;  /* 0x0000000000017941 */ /* 0x000fea0003800000 */
.L_x_139:
        /* <DEDUP_REMOVED lines=12> */
.L_x_142:
[----:B------:R-:W-:Y:S05]  /*8440*/  BSYNC B1 ;  /* 0x0000000000017941 */ /* 0x000fea0003800000 */
.L_x_141:
        /* <DEDUP_REMOVED lines=12> */
.L_x_144:
[----:B------:R-:W-:Y:S05]  /*8510*/  BSYNC B1 ;  /* 0x0000000000017941 */ /* 0x000fea0003800000 */
.L_x_143:
        /* <DEDUP_REMOVED lines=12> */
.L_x_146:
[----:B------:R-:W-:Y:S05]  /*85e0*/  BSYNC B1 ;  /* 0x0000000000017941 */ /* 0x000fea0003800000 */
.L_x_145:
        /* <DEDUP_REMOVED lines=12> */
.L_x_148:
[----:B------:R-:W-:Y:S05]  /*86b0*/  BSYNC B1 ;  /* 0x0000000000017941 */ /* 0x000fea0003800000 */
.L_x_147:
        /* <DEDUP_REMOVED lines=12> */
.L_x_150:
[----:B------:R-:W-:Y:S05]  /*8780*/  BSYNC B1 ;  /* 0x0000000000017941 */ /* 0x000fea0003800000 */
.L_x_149:
        /* <DEDUP_REMOVED lines=12> */
.L_x_152:
[----:B------:R-:W-:Y:S05]  /*8850*/  BSYNC B1 ;  /* 0x0000000000017941 */ /* 0x000fea0003800000 */
.L_x_151:
        /* <DEDUP_REMOVED lines=12> */
.L_x_154:
[----:B------:R-:W-:Y:S05]  /*8920*/  BSYNC B1 ;  /* 0x0000000000017941 */ /* 0x000fea0003800000 */
.L_x_153:
        /* <DEDUP_REMOVED lines=12> */
.L_x_156:
[----:B------:R-:W-:Y:S05]  /*89f0*/  BSYNC B1 ;  /* 0x0000000000017941 */ /* 0x000fea0003800000 */
.L_x_155:
        /* <DEDUP_REMOVED lines=12> */
.L_x_158:
[----:B------:R-:W-:Y:S05]  /*8ac0*/  BSYNC B1 ;  /* 0x0000000000017941 */ /* 0x000fea0003800000 */
.L_x_157:
        /* <DEDUP_REMOVED lines=12> */
.L_x_160:
[----:B------:R-:W-:Y:S05]  /*8b90*/  BSYNC B1 ;  /* 0x0000000000017941 */ /* 0x000fea0003800000 */
.L_x_159:
        /* <DEDUP_REMOVED lines=12> */
.L_x_162:
[----:B------:R-:W-:Y:S05]  /*8c60*/  BSYNC B1 ;  /* 0x0000000000017941 */ /* 0x000fea0003800000 */
.L_x_161:
[----:B-----5:R-:W-:Y:S01]  /*8c70*/  LOP3.LUT R44, R44, 0xff, RZ, 0xc0, !PT ;  /* 0x000000ff2c2c7812 */ /* 0x020fe200078ec0ff */
[----:B------:R-:W-:Y:S01]  /*8c80*/  BSSY B1, `(.L_x_163) ;  /* 0x000000b000017945 */ /* 0x000fe20003800000 */
[----:B------:R-:W-:Y:S02]  /*8c90*/  ISETP.LT.OR P2, PT, R41, 0x79, !P1 ;  /* 0x000000792900780c */ /* 0x000fe40004f41670 */
[----:B------:R-:W-:Y:S02]  /*8ca0*/  F2FP.F16.E5M2.UNPACK_B R44, R44 ;  /* 0x0000002cff2c723e */ /* 0x000fe400020004ff */
[----:B0--3--:R-:W-:-:S03]  /*8cb0*/  PRMT R32, RZ, 0x7610, R32 ;  /* 0x00007610ff207816 */ /* 0x009fc60000000020 */
[----:B------:R-:W-:-:S05]  /*8cc0*/  HADD2.F32 R44, -RZ, R44.H0_H0 ;  /* 0x2000002cff2c7230 */ /* 0x000fca0000004100 */
[----:B------:R-:W-:-:S04]  /*8cd0*/  FMUL R44, R44, UR21 ;  /* 0x000000152c2c7c20 */ /* 0x000fc80008400000 */
[----:B------:R-:W-:-:S05]  /*8ce0*/  FFMA R44, R165, UR20, R44 ;  /* 0x00000014a52c7c23 */ /* 0x000fca000800002c */
[----:B------:R-:W-:-:S05]  /*8cf0*/  F2FP.SATFINITE.E5M2.F32.PACK_AB_MERGE_C R33, RZ, R44, RZ ;  /* 0x0000002cff21723e */ /* 0x000fca00048060ff */
[----:B------:R0:W-:Y:S01]  /*8d00*/  @!P0 STG.E.U8 desc[UR14][R24.64+0x79], R33 ;  /* 0x0000792118008986 */ /* 0x0001e2000c10110e */
[----:B------:R-:W-:Y:S05]  /*8d10*/  @P2 BRA `(.L_x_164) ;  /* 0x0000000000042947 */ /* 0x000fea0003800000 */
[----:B------:R3:W5:Y:S02]  /*8d20*/  LDG.E.U8 R32, desc[UR14][R34.64+0x78] ;  /* 0x0000780e22207981 */ /* 0x000764000c1e1100 */
.L_x_164:
[----:B------:R-:W-:Y:S05]  /*8d30*/  BSYNC B1 ;  /* 0x0000000000017941 */ /* 0x000fea0003800000 */
.L_x_163:
[----:B-----5:R-:W-:Y:S01]  /*8d40*/  LOP3.LUT R32, R32, 0xff, RZ, 0xc0, !PT ;  /* 0x000000ff20207812 */ /* 0x020fe200078ec0ff */
[----:B------:R-:W-:Y:S01]  /*8d50*/  BSSY B1, `(.L_x_165) ;  /* 0x000000b000017945 */ /* 0x000fe20003800000 */
[----:B------:R-:W-:Y:S02]  /*8d60*/  ISETP.LT.OR P1, PT, R41, 0x7a, !P1 ;  /* 0x0000007a2900780c */ /* 0x000fe40004f21670 */
[----:B------:R-:W-:Y:S02]  /*8d70*/  F2FP.F16.E5M2.UNPACK_B R32, R32 ;  /* 0x00000020ff20723e */ /* 0x000fe400020004ff */
[----:B0-2---:R-:W-:-:S03]  /*8d80*/  PRMT R24, RZ, 0x7610, R24 ;  /* 0x00007610ff187816 */ /* 0x005fc60000000018 */
[----:B------:R-:W-:-:S05]  /*8d90*/  HADD2.F32 R32, -RZ, R32.H0_H0 ;  /* 0x20000020ff207230 */ /* 0x000fca0000004100 */
[----:B------:R-:W-:-:S04]  /*8da0*/  FMUL R25, R32, UR21 ;  /* 0x0000001520197c20 */ /* 0x000fc80008400000 */
[----:B------:R-:W-:-:S05]  /*8db0*/  FFMA R25, R164, UR20, R25 ;  /* 0x00000014a4197c23 */ /* 0x000fca0008000019 */
[----:B------:R-:W-:-:S05]  /*8dc0*/  F2FP.SATFINITE.E5M2.F32.PACK_AB_MERGE_C R25, RZ, R25, RZ ;  /* 0x00000019ff19723e */ /* 0x000fca00048060ff */
[----:B------:R0:W-:Y:S01]  /*8dd0*/  @!P2 STG.E.U8 desc[UR14][R26.64+0x78], R25 ;  /* 0x000078191a00a986 */ /* 0x0001e2000c10110e */
[----:B------:R-:W-:Y:S05]  /*8de0*/  @P1 BRA `(.L_x_166) ;  /* 0x0000000000041947 */ /* 0x000fea0003800000 */
[----:B------:R2:W5:Y:S02]  /*8df0*/  LDG.E.U8 R24, desc[UR14][R34.64+0x79] ;  /* 0x0000790e22187981 */ /* 0x000564000c1e1100 */
.L_x_166:
[----:B------:R-:W-:Y:S05]  /*8e00*/  BSYNC B1 ;  /* 0x0000000000017941 */ /* 0x000fea0003800000 */
.L_x_165:
[----:B-----5:R-:W-:Y:S01]  /*8e10*/  LOP3.LUT R24, R24, 0xff, RZ, 0xc0, !PT ;  /* 0x000000ff18187812 */ /* 0x020fe200078ec0ff */
[----:B------:R-:W-:Y:S01]  /*8e20*/  BSSY B1, `(.L_x_167) ;  /* 0x0000013000017945 */ /* 0x000fe20003800000 */
[----:B------:R-:W-:Y:S02]  /*8e30*/  IADD3 R33, P0, R43, 0x80, RZ ;  /* 0x000000802b217810 */ /* 0x000fe40007f1e0ff */
[----:B------:R-:W-:-:S03]  /*8e40*/  F2FP.F16.E5M2.UNPACK_B R24, R24 ;  /* 0x00000018ff18723e */ /* 0x000fc600020004ff */
[----:B0-----:R-:W-:Y:S01]  /*8e50*/  IMAD.X R25, RZ, RZ, R39, P0 ;  /* 0x000000ffff197224 */ /* 0x001fe200000e0627 */
[----:B------:R-:W-:Y:S01]  /*8e60*/  ISETP.GE.AND P0, PT, R42, 0x81, PT ;  /* 0x000000812a00780c */ /* 0x000fe20003f06270 */
[----:B------:R-:W-:Y:S02]  /*8e70*/  HADD2.F32 R24, -RZ, R24.H0_H0 ;  /* 0x20000018ff187230 */ /* 0x000fe40000004100 */
[----:B--234-:R-:W-:Y:S01]  /*8e80*/  IMAD R34, R25, UR6, RZ ;  /* 0x0000000619227c24 */ /* 0x01cfe2000f8e02ff */
        /* <DEDUP_REMOVED lines=12> */
.L_x_168:
[----:B------:R-:W-:Y:S05]  /*8f50*/  BSYNC B1 ;  /* 0x0000000000017941 */ /* 0x000fea0003800000 */
.L_x_167:
[----:B-----5:R-:W-:Y:S01]  /*8f60*/  LOP3.LUT R32, R32, 0xff, RZ, 0xc0, !PT ;  /* 0x000000ff20207812 */ /* 0x020fe200078ec0ff */
[----:B------:R-:W-:Y:S01]  /*8f70*/  BSSY B1, `(.L_x_169) ;  /* 0x000000b000017945 */ /* 0x000fe20003800000 */
[----:B------:R-:W-:Y:S02]  /*8f80*/  ISETP.LT.OR P2, PT, R41, 0x2, !P0 ;  /* 0x000000022900780c */ /* 0x000fe40004741670 */
[----:B------:R-:W-:Y:S02]  /*8f90*/  F2FP.F16.E5M2.UNPACK_B R32, R32 ;  /* 0x00000020ff20723e */ /* 0x000fe400020004ff */
[----:B0-----:R-:W-:-:S03]  /*8fa0*/  PRMT R26, RZ, 0x7610, R26 ;  /* 0x00007610ff1a7816 */ /* 0x001fc6000000001a */
[----:B------:R-:W-:-:S05]  /*8fb0*/  HADD2.F32 R32, -RZ, R32.H0_H0 ;  /* 0x20000020ff207230 */ /* 0x000fca0000004100 */
[----:B------:R-:W-:-:S04]  /*8fc0*/  FMUL R27, R32, UR21 ;  /* 0x00000015201b7c20 */ /* 0x000fc80008400000 */
[----:B------:R-:W-:-:S05]  /*8fd0*/  FFMA R27, R162, UR20, R27 ;  /* 0x00000014a21b7c23 */ /* 0x000fca000800001b */
[----:B------:R-:W-:-:S05]  /*8fe0*/  F2FP.SATFINITE.E5M2.F32.PACK_AB_MERGE_C R27, RZ, R27, RZ ;  /* 0x0000001bff1b723e */ /* 0x000fca00048060ff */
[----:B------:R0:W-:Y:S01]  /*8ff0*/  @!P3 STG.E.U8 desc[UR14][R28.64], R27 ;  /* 0x0000001b1c00b986 */ /* 0x0001e2000c10110e */
[----:B------:R-:W-:Y:S05]  /*9000*/  @P2 BRA `(.L_x_170) ;  /* 0x0000000000042947 */ /* 0x000fea0003800000 */
[----:B------:R3:W5:Y:S02]  /*9010*/  LDG.E.U8 R26, desc[UR14][R24.64+0x1] ;  /* 0x0000010e181a7981 */ /* 0x000764000c1e1100 */
.L_x_170:
[----:B------:R-:W-:Y:S05]  /*9020*/  BSYNC B1 ;  /* 0x0000000000017941 */ /* 0x000fea0003800000 */
.L_x_169:
[----:B-----5:R-:W-:Y:S01]  /*9030*/  LOP3.LUT R26, R26, 0xff, RZ, 0xc0, !PT ;  /* 0x000000ff1a1a7812 */ /* 0x020fe200078ec0ff */
[----:B------:R-:W-:Y:S01]  /*9040*/  BSSY B1, `(.L_x_171) ;  /* 0x0000013000017945 */ /* 0x000fe20003800000 */
[----:B------:R-:W-:Y:S02]  /*9050*/  IADD3 R43, P1, R43, 0x88, RZ ;  /* 0x000000882b2b7810 */ /* 0x000fe40007f3e0ff */
[----:B------:R-:W-:Y:S02]  /*9060*/  F2FP.F16.E5M2.UNPACK_B R26, R26 ;  /* 0x0000001aff1a723e */ /* 0x000fe400020004ff */
[----:B------:R-:W-:Y:S01]  /*9070*/  PRMT R32, RZ, 0x7610, R32 ;  /* 0x00007610ff207816 */ /* 0x000fe20000000020 */
[----:B------:R-:W-:Y:S01]  /*9080*/  IMAD.X R38, RZ, RZ, R39, P1 ;  /* 0x000000ffff267224 */ /* 0x000fe200008e0627 */
[----:B------:R-:W-:Y:S01]  /*9090*/  ISETP.GE.AND P1, PT, R42, 0x89, PT ;  /* 0x000000892a00780c */ /* 0x000fe20003f26270 */
[----:B------:R-:W-:Y:S02]  /*90a0*/  HADD2.F32 R26, -RZ, R26.H0_H0 ;  /* 0x2000001aff1a7230 */ /* 0x000fe40000004100 */
[----:B------:R-:W-:Y:S01]  /*90b0*/  IMAD R38, R38, UR6, RZ ;  /* 0x0000000626267c24 */ /* 0x000fe2000f8e02ff */
[----:B------:R-:W-:Y:S01]  /*90c0*/  ISETP.LT.OR P5, PT, R41, 0x1, !P1 ;  /* 0x000000012900780c */ /* 0x000fe20004fa1670 */
[----:B------:R-:W-:-:S04]  /*90d0*/  IMAD.WIDE.U32 R36, R43, UR6, R36 ;  /* 0x000000062b247c25 */ /* 0x000fc8000f8e0024 */
[----:B------:R-:W-:Y:S01]  /*90e0*/  FMUL R26, R26, UR21 ;  /* 0x000000151a1a7c20 */ /* 0x000fe20008400000 */
[----:B------:R-:W-:-:S03]  /*90f0*/  IMAD R43, R43, UR7, R38 ;  /* 0x000000072b2b7c24 */ /* 0x000fc6000f8e0226 */
[----:B------:R-:W-:Y:S01]  /*9100*/  FFMA R161, R161, UR20, R26 ;  /* 0x00000014a1a17c23 */ /* 0x000fe2000800001a */
[----:B------:R-:W-:-:S04]  /*9110*/  IADD3 R26, P3, R36, UR10, RZ ;  /* 0x0000000a241a7c10 */ /* 0x000fc8000ff7e0ff */
[----:B------:R-:W-:Y:S02]  /*9120*/  F2FP.SATFINITE.E5M2.F32.PACK_AB_MERGE_C R161, RZ, R161, RZ ;  /* 0x000000a1ffa1723e */ /* 0x000fe400048060ff */
[----:B0-----:R-:W-:-:S03]  /*9130*/  IADD3.X R27, R37, UR11, R43, P3, !PT ;  /* 0x0000000b251b7c10 */ /* 0x001fc60009ffe42b */
[----:B------:R0:W-:Y:S01]  /*9140*/  @!P2 STG.E.U8 desc[UR14][R28.64+0x1], R161 ;  /* 0x000001a11c00a986 */ /* 0x0001e2000c10110e */
[----:B------:R-:W-:Y:S05]  /*9150*/  @P5 BRA `(.L_x_172) ;  /* 0x0000000000045947 */ /* 0x000fea0003800000 */
[----:B------:R4:W5:Y:S02]  /*9160*/  LDG.E.U8 R32, desc[UR14][R26.64] ;  /* 0x0000000e1a207981 */ /* 0x000964000c1e1100 */
.L_x_172:
[----:B------:R-:W-:Y:S05]  /*9170*/  BSYNC B1 ;  /* 0x0000000000017941 */ /* 0x000fea0003800000 */
.L_x_171:
        /* <DEDUP_REMOVED lines=12> */
.L_x_174:
[----:B------:R-:W-:Y:S05]  /*9240*/  BSYNC B1 ;  /* 0x0000000000017941 */ /* 0x000fea0003800000 */
.L_x_173:
        /* <DEDUP_REMOVED lines=12> */
.L_x_176:
[----:B------:R-:W-:Y:S05]  /*9310*/  BSYNC B1 ;  /* 0x0000000000017941 */ /* 0x000fea0003800000 */
.L_x_175:
        /* <DEDUP_REMOVED lines=12> */
.L_x_178:
[----:B------:R-:W-:Y:S05]  /*93e0*/  BSYNC B1 ;  /* 0x0000000000017941 */ /* 0x000fea0003800000 */
.L_x_177:
        /* <DEDUP_REMOVED lines=12> */
.L_x_180:
[----:B------:R-:W-:Y:S05]  /*94b0*/  BSYNC B1 ;  /* 0x0000000000017941 */ /* 0x000fea0003800000 */
.L_x_179:
        /* <DEDUP_REMOVED lines=12> */
.L_x_182:
[----:B------:R-:W-:Y:S05]  /*9580*/  BSYNC B1 ;  /* 0x0000000000017941 */ /* 0x000fea0003800000 */
.L_x_181:
        /* <DEDUP_REMOVED lines=12> */
.L_x_184:
[----:B------:R-:W-:Y:S05]  /*9650*/  BSYNC B1 ;  /* 0x0000000000017941 */ /* 0x000fea0003800000 */
.L_x_183:
        /* <DEDUP_REMOVED lines=12> */
.L_x_186:
[----:B------:R-:W-:Y:S05]  /*9720*/  BSYNC B1 ;  /* 0x0000000000017941 */ /* 0x000fea0003800000 */
.L_x_185:
        /* <DEDUP_REMOVED lines=12> */
.L_x_188:
[----:B------:R-:W-:Y:S05]  /*97f0*/  BSYNC B1 ;  /* 0x0000000000017941 */ /* 0x000fea0003800000 */
.L_x_187:
        /* <DEDUP_REMOVED lines=12> */
.L_x_190:
[----:B------:R-:W-:Y:S05]  /*98c0*/  BSYNC B1 ;  /* 0x0000000000017941 */ /* 0x000fea0003800000 */
.L_x_189:
[----:B-----5:R-:W-:Y:S01]  /*98d0*/  LOP3.LUT R32, R32, 0xff, RZ, 0xc0, !PT ;  /* 0x000000ff20207812 */ /* 0x020fe200078ec0ff */
[----:B------:R-:W-:Y:S01]  /*98e0*/  BSSY B1, `(.L_x_191) ;  /* 0x000000b000017945 */ /* 0x000fe20003800000 */
[----:B------:R-:W-:Y:S02]  /*98f0*/  ISETP.LT.OR P3, PT, R41, 0x19, !P0 ;  /* 0x000000192900780c */ /* 0x000fe40004761670 */
[----:B------:R-:W-:-:S05]  /*9900*/  F2FP.F16.E5M2.UNPACK_B R32, R32 ;  /* 0x00000020ff20723e */ /* 0x000fca00020004ff */
[----:B------:R-:W-:-:S05]  /*9910*/  HADD2.F32 R32, -RZ, R32.H0_H0 ;  /* 0x20000020ff207230 */ /* 0x000fca0000004100 */
[----:B------:R-:W-:-:S04]  /*9920*/  FMUL R32, R32, UR21 ;  /* 0x0000001520207c20 */ /* 0x000fc80008400000 */
[----:B------:R-:W-:Y:S01]  /*9930*/  FFMA R32, R23, UR20, R32 ;  /* 0x0000001417207c23 */ /* 0x000fe20008000020 */
[----:B------:R-:W-:-:S04]  /*9940*/  PRMT R23, RZ, 0x7610, R23 ;  /* 0x00007610ff177816 */ /* 0x000fc80000000017 */
[----:B0-----:R-:W-:-:S05]  /*9950*/  F2FP.SATFINITE.E5M2.F32.PACK_AB_MERGE_C R33, RZ, R32, RZ ;  /* 0x00000020ff21723e */ /* 0x001fca00048060ff */
[----:B------:R0:W-:Y:S01]  /*9960*/  @!P2 STG.E.U8 desc[UR14][R30.64+0x11], R33 ;  /* 0x000011211e00a986 */ /* 0x0001e2000c10110e */
[----:B------:R-:W-:Y:S05]  /*9970*/  @P3 BRA `(.L_x_192) ;  /* 0x0000000000043947 */ /* 0x000fea0003800000 */
[----:B------:R0:W5:Y:S02]  /*9980*/  LDG.E.U8 R23, desc[UR14][R24.64+0x18] ;  /* 0x0000180e18177981 */ /* 0x000164000c1e1100 */
.L_x_192:
[----:B------:R-:W-:Y:S05]  /*9990*/  BSYNC B1 ;  /* 0x0000000000017941 */ /* 0x000fea0003800000 */
.L_x_191:
        /* <DEDUP_REMOVED lines=8> */
[----:B------:R-:W-:-:S05]  /*9a20*/  F2FP.SATFINITE.E5M2.F32.PACK_AB_MERGE_C R23, RZ, R23, RZ ;  /* 0x00000017ff17723e */ /* 0x000fca00048060ff */
[----:B------:R0:W-:Y:S01]  /*9a30*/  @!P3 STG.E.U8 desc[UR14][R28.64+0x18], R23 ;  /* 0x000018171c00b986 */ /* 0x0001e2000c10110e */
[----:B------:R-:W-:Y:S05]  /*9a40*/  @P2 BRA `(.L_x_194) ;  /* 0x0000000000042947 */ /* 0x000fea0003800000 */
[----:B------:R0:W5:Y:S02]  /*9a50*/  LDG.E.U8 R22, desc[UR14][R24.64+0x19] ;  /* 0x0000190e18167981 */ /* 0x000164000c1e1100 */
.L_x_194:
[----:B------:R-:W-:Y:S05]  /*9a60*/  BSYNC B1 ;  /* 0x0000000000017941 */ /* 0x000fea0003800000 */
.L_x_193:
        /* <DEDUP_REMOVED lines=12> */
.L_x_196:
[----:B------:R-:W-:Y:S05]  /*9b30*/  BSYNC B1 ;  /* 0x0000000000017941 */ /* 0x000fea0003800000 */
.L_x_195:
        /* <DEDUP_REMOVED lines=12> */
.L_x_198:
[----:B------:R-:W-:Y:S05]  /*9c00*/  BSYNC B1 ;  /* 0x0000000000017941 */ /* 0x000fea0003800000 */
.L_x_197:
        /* <DEDUP_REMOVED lines=12> */
.L_x_200:
[----:B------:R-:W-:Y:S05]  /*9cd0*/  BSYNC B1 ;  /* 0x0000000000017941 */ /* 0x000fea0003800000 */
.L_x_199:
        /* <DEDUP_REMOVED lines=12> */
.L_x_202:
[----:B------:R-:W-:Y:S05]  /*9da0*/  BSYNC B1 ;  /* 0x0000000000017941 */ /* 0x000fea0003800000 */
.L_x_201:
        /* <DEDUP_REMOVED lines=12> */
.L_x_204:
[----:B------:R-:W-:Y:S05]  /*9e70*/  BSYNC B1 ;  /* 0x0000000000017941 */ /* 0x000fea0003800000 */
.L_x_203:
        /* <DEDUP_REMOVED lines=12> */
.L_x_206:
[----:B------:R-:W-:Y:S05]  /*9f40*/  BSYNC B1 ;  /* 0x0000000000017941 */ /* 0x000fea0003800000 */
.L_x_205:
        /* <DEDUP_REMOVED lines=12> */
.L_x_208:
[----:B------:R-:W-:Y:S05]  /*a010*/  BSYNC B1 ;  /* 0x0000000000017941 */ /* 0x000fea0003800000 */
.L_x_207:
        /* <DEDUP_REMOVED lines=12> */
.L_x_210:
[----:B------:R-:W-:Y:S05]  /*a0e0*/  BSYNC B1 ;  /* 0x0000000000017941 */ /* 0x000fea0003800000 */
.L_x_209:
        /* <DEDUP_REMOVED lines=12> */
.L_x_212:
[----:B------:R-:W-:Y:S05]  /*a1b0*/  BSYNC B1 ;  /* 0x0000000000017941 */ /* 0x000fea0003800000 */
.L_x_211:
        /* <DEDUP_REMOVED lines=12> */
.L_x_214:
[----:B------:R-:W-:Y:S05]  /*a280*/  BSYNC B1 ;  /* 0x0000000000017941 */ /* 0x000fea0003800000 */
.L_x_213:
        /* <DEDUP_REMOVED lines=12> */
.L_x_216:
[----:B------:R-:W-:Y:S05]  /*a350*/  BSYNC B1 ;  /* 0x0000000000017941 */ /* 0x000fea0003800000 */
.L_x_215:
        /* <DEDUP_REMOVED lines=12> */
.L_x_218:
[----:B------:R-:W-:Y:S05]  /*a420*/  BSYNC B1 ;  /* 0x0000000000017941 */ /* 0x000fea0003800000 */
.L_x_217:
        /* <DEDUP_REMOVED lines=12> */
.L_x_220:
[----:B------:R-:W-:Y:S05]  /*a4f0*/  BSYNC B1 ;  /* 0x0000000000017941 */ /* 0x000fea0003800000 */
.L_x_219:
        /* <DEDUP_REMOVED lines=12> */
.L_x_222:
[----:B------:R-:W-:Y:S05]  /*a5c0*/  BSYNC B1 ;  /* 0x0000000000017941 */ /* 0x000fea0003800000 */
.L_x_221:
        /* <DEDUP_REMOVED lines=12> */
.L_x_224:
[----:B------:R-:W-:Y:S05]  /*a690*/  BSYNC B1 ;  /* 0x0000000000017941 */ /* 0x000fea0003800000 */
.L_x_223:
        /* <DEDUP_REMOVED lines=12> */
.L_x_226:
[----:B------:R-:W-:Y:S05]  /*a760*/  BSYNC B1 ;  /* 0x0000000000017941 */ /* 0x000fea0003800000 */
.L_x_225:
        /* <DEDUP_REMOVED lines=12> */
.L_x_228:
[----:B------:R-:W-:Y:S05]  /*a830*/  BSYNC B1 ;  /* 0x0000000000017941 */ /* 0x000fea0003800000 */
.L_x_227:
        /* <DEDUP_REMOVED lines=12> */
.L_x_230:
[----:B------:R-:W-:Y:S05]  /*a900*/  BSYNC B1 ;  /* 0x0000000000017941 */ /* 0x000fea0003800000 */
.L_x_229:
        /* <DEDUP_REMOVED lines=12> */
.L_x_232:
[----:B------:R-:W-:Y:S05]  /*a9d0*/  BSYNC B1 ;  /* 0x0000000000017941 */ /* 0x000fea0003800000 */
.L_x_231:
        /* <DEDUP_REMOVED lines=12> */
.L_x_234:
[----:B------:R-:W-:Y:S05]  /*aaa0*/  BSYNC B1 ;  /* 0x0000000000017941 */ /* 0x000fea0003800000 */
.L_x_233:
[----:B-----5:R-:W-:Y:S01]  /*aab0*/  LOP3.LUT R2, R2, 0xff, RZ, 0xc0, !PT ;  /* 0x000000ff02027812 */ /* 0x020fe200078ec0ff */
[----:B------:R-:W-:Y:S01]  /*aac0*/  BSSY B1, `(.L_x_235) ;  /* 0x000000b000017945 */ /* 0x000fe20003800000 */
[----:B------:R-:W-:Y:S02]  /*aad0*/  ISETP.LT.OR P3, PT, R41, 0x41, !P1 ;  /* 0x000000412900780c */ /* 0x000fe40004f61670 */
[----:B------:R-:W-:-:S05]  /*aae0*/  F2FP.F16.E5M2.UNPACK_B R2, R2 ;  /* 0x00000002ff02723e */ /* 0x000fca00020004ff */
[----:B------:R-:W-:-:S05]  /*aaf0*/  HADD2.F32 R2, -RZ, R2.H0_H0 ;  /* 0x20000002ff027230 */ /* 0x000fca0000004100 */
[----:B0-----:R-:W-:-:S04]  /*ab00*/  FMUL R3, R2, UR21 ;  /* 0x0000001502037c20 */ /* 0x001fc80008400000 */
[----:B------:R-:W-:Y:S01]  /*ab10*/  FFMA R3, R0, UR20, R3 ;  /* 0x0000001400037c23 */ /* 0x000fe20008000003 */
[----:B------:R-:W-:-:S04]  /*ab20*/  PRMT R0, RZ, 0x7610, R0 ;  /* 0x00007610ff007816 */ /* 0x000fc80000000000 */
[----:B------:R-:W-:-:S05]  /*ab30*/  F2FP.SATFINITE.E5M2.F32.PACK_AB_MERGE_C R3, RZ, R3, RZ ;  /* 0x00000003ff03723e */ /* 0x000fca00048060ff */
[----:B------:R0:W-:Y:S01]  /*ab40*/  @!P2 STG.E.U8 desc[UR14][R28.64+0x41], R3 ;  /* 0x000041031c00a986 */ /* 0x0001e2000c10110e */
[----:B------:R-:W-:Y:S05]  /*ab50*/  @P3 BRA `(.L_x_236) ;  /* 0x0000000000043947 */ /* 0x000fea0003800000 */
[----:B------:R0:W5:Y:S02]  /*ab60*/  LDG.E.U8 R0, desc[UR14][R26.64+0x40] ;  /* 0x0000400e1a007981 */ /* 0x000164000c1e1100 */
.L_x_236:
[----:B------:R-:W-:Y:S05]  /*ab70*/  BSYNC B1 ;  /* 0x0000000000017941 */ /* 0x000fea0003800000 */
.L_x_235:
[----:B------:R-:W2:Y:S01]  /*ab80*/  LDL.LU R2, [R1] ;  /* 0x0000000001027983 */ /* 0x000ea20000300800 */
[----:B-----5:R-:W-:Y:S01]  /*ab90*/  LOP3.LUT R0, R0, 0xff, RZ, 0xc0, !PT ;  /* 0x000000ff00007812 */ /* 0x020fe200078ec0ff */
[----:B------:R-:W-:Y:S01]  /*aba0*/  BSSY B1, `(.L_x_237) ;  /* 0x000000b000017945 */ /* 0x000fe20003800000 */
[----:B------:R-:W-:Y:S02]  /*abb0*/  ISETP.LT.OR P2, PT, R41, 0x42, !P1 ;  /* 0x000000422900780c */ /* 0x000fe40004f41670 */
[----:B------:R-:W-:-:S05]  /*abc0*/  F2FP.F16.E5M2.UNPACK_B R0, R0 ;  /* 0x00000000ff00723e */ /* 0x000fca00020004ff */
[----:B------:R-:W-:-:S05]  /*abd0*/  HADD2.F32 R0, -RZ, R0.H0_H0 ;  /* 0x20000000ff007230 */ /* 0x000fca0000004100 */
[----:B------:R-:W-:-:S04]  /*abe0*/  FMUL R0, R0, UR21 ;  /* 0x0000001500007c20 */ /* 0x000fc80008400000 */
[----:B--2---:R-:W-:-:S05]  /*abf0*/  FFMA R0, R2, UR20, R0 ;  /* 0x0000001402007c23 */ /* 0x004fca0008000000 */
[----:B0-----:R-:W-:Y:S02]  /*ac00*/  F2FP.SATFINITE.E5M2.F32.PACK_AB_MERGE_C R3, RZ, R0, RZ ;  /* 0x00000000ff03723e */ /* 0x001fe400048060ff */
[----:B------:R-:W-:-:S03]  /*ac10*/  PRMT R0, RZ, 0x7610, R0 ;  /* 0x00007610ff007816 */ /* 0x000fc60000000000 */
[----:B------:R0:W-:Y:S01]  /*ac20*/  @!P3 STG.E.U8 desc[UR14][R30.64+0x40], R3 ;  /* 0x000040031e00b986 */ /* 0x0001e2000c10110e */
[----:B------:R-:W-:Y:S05]  /*ac30*/  @P2 BRA `(.L_x_238) ;  /* 0x0000000000042947 */ /* 0x000fea0003800000 */
[----:B------:R2:W5:Y:S02]  /*ac40*/  LDG.E.U8 R0, desc[UR14][R26.64+0x41] ;  /* 0x0000410e1a007981 */ /* 0x000564000c1e1100 */
.L_x_238:
[----:B------:R-:W-:Y:S05]  /*ac50*/  BSYNC B1 ;  /* 0x0000000000017941 */ /* 0x000fea0003800000 */
.L_x_237:
[----:B------:R-:W3:Y:S01]  /*ac60*/  LDL.LU R2, [R1+0x4] ;  /* 0x0000040001027983 */ /* 0x000ee20000300800 */
[----:B-----5:R-:W-:Y:S01]  /*ac70*/  LOP3.LUT R0, R0, 0xff, RZ, 0xc0, !PT ;  /* 0x000000ff00007812 */ /* 0x020fe200078ec0ff */
[----:B------:R-:W-:Y:S01]  /*ac80*/  BSSY B1, `(.L_x_239) ;  /* 0x000000b000017945 */ /* 0x000fe20003800000 */
[----:B------:R-:W-:Y:S02]  /*ac90*/  ISETP.LT.OR P3, PT, R41, 0x49, !P0 ;  /* 0x000000492900780c */ /* 0x000fe40004761670 */
[----:B------:R-:W-:-:S05]  /*aca0*/  F2FP.F16.E5M2.UNPACK_B R0, R0 ;  /* 0x00000000ff00723e */ /* 0x000fca00020004ff */
[----:B------:R-:W-:-:S05]  /*acb0*/  HADD2.F32 R0, -RZ, R0.H0_H0 ;  /* 0x20000000ff007230 */ /* 0x000fca0000004100 */
[----:B------:R-:W-:-:S04]  /*acc0*/  FMUL R0, R0, UR21 ;  /* 0x0000001500007c20 */ /* 0x000fc80008400000 */
[----:B---3--:R-:W-:-:S05]  /*acd0*/  FFMA R0, R2, UR20, R0 ;  /* 0x0000001402007c23 */ /* 0x008fca0008000000 */
[----:B0-----:R-:W-:Y:S02]  /*ace0*/  F2FP.SATFINITE.E5M2.F32.PACK_AB_MERGE_C R3, RZ, R0, RZ ;  /* 0x00000000ff03723e */ /* 0x001fe400048060ff */
[----:B------:R-:W-:-:S03]  /*acf0*/  PRMT R0, RZ, 0x7610, R0 ;  /* 0x00007610ff007816 */ /* 0x000fc60000000000 */
[----:B------:R0:W-:Y:S01]  /*ad00*/  @!P2 STG.E.U8 desc[UR14][R30.64+0x41], R3 ;  /* 0x000041031e00a986 */ /* 0x0001e2000c10110e */
[----:B------:R-:W-:Y:S05]  /*ad10*/  @P3 BRA `(.L_x_240) ;  /* 0x0000000000043947 */ /* 0x000fea0003800000 */
[----:B------:R3:W5:Y:S02]  /*ad20*/  LDG.E.U8 R0, desc[UR14][R24.64+0x48] ;  /* 0x0000480e18007981 */ /* 0x000764000c1e1100 */
.L_x_240:
[----:B------:R-:W-:Y:S05]  /*ad30*/  BSYNC B1 ;  /* 0x0000000000017941 */ /* 0x000fea0003800000 */
.L_x_239:
[----:B------:R-:W2:Y:S01]  /*ad40*/  LDL.LU R2, [R1+0x8] ;  /* 0x0000080001027983 */ /* 0x000ea20000300800 */
        /* <DEDUP_REMOVED lines=12> */
.L_x_242:
[----:B------:R-:W-:Y:S05]  /*ae10*/  BSYNC B1 ;  /* 0x0000000000017941 */ /* 0x000fea0003800000 */
.L_x_241:
        /* <DEDUP_REMOVED lines=13> */
.L_x_244:
[----:B------:R-:W-:Y:S05]  /*aef0*/  BSYNC B1 ;  /* 0x0000000000017941 */ /* 0x000fea0003800000 */
.L_x_243:
        /* <DEDUP_REMOVED lines=13> */
.L_x_246:
[----:B------:R-:W-:Y:S05]  /*afd0*/  BSYNC B1 ;  /* 0x0000000000017941 */ /* 0x000fea0003800000 */
.L_x_245:
        /* <DEDUP_REMOVED lines=13> */
.L_x_248:
[----:B------:R-:W-:Y:S05]  /*b0b0*/  BSYNC B1 ;  /* 0x0000000000017941 */ /* 0x000fea0003800000 */
.L_x_247:
        /* <DEDUP_REMOVED lines=13> */
.L_x_250:
[----:B------:R-:W-:Y:S05]  /*b190*/  BSYNC B1 ;  /* 0x0000000000017941 */ /* 0x000fea0003800000 */
.L_x_249:
        /* <DEDUP_REMOVED lines=13> */
.L_x_252:
[----:B------:R-:W-:Y:S05]  /*b270*/  BSYNC B1 ;  /* 0x0000000000017941 */ /* 0x000fea0003800000 */
.L_x_251:
        /* <DEDUP_REMOVED lines=13> */
.L_x_254:
[----:B------:R-:W-:Y:S05]  /*b350*/  BSYNC B1 ;  /* 0x0000000000017941 */ /* 0x000fea0003800000 */
.L_x_253:
        /* <DEDUP_REMOVED lines=13> */
.L_x_256:
[----:B------:R-:W-:Y:S05]  /*b430*/  BSYNC B1 ;  /* 0x0000000000017941 */ /* 0x000fea0003800000 */
.L_x_255:
        /* <DEDUP_REMOVED lines=13> */
.L_x_258:
[----:B------:R-:W-:Y:S05]  /*b510*/  BSYNC B1 ;  /* 0x0000000000017941 */ /* 0x000fea0003800000 */
.L_x_257:
        /* <DEDUP_REMOVED lines=13> */
.L_x_260:
[----:B------:R-:W-:Y:S05]  /*b5f0*/  BSYNC B1 ;  /* 0x0000000000017941 */ /* 0x000fea0003800000 */
.L_x_259:
        /* <DEDUP_REMOVED lines=13> */
.L_x_262:
[----:B------:R-:W-:Y:S05]  /*b6d0*/  BSYNC B1 ;  /* 0x0000000000017941 */ /* 0x000fea0003800000 */
.L_x_261:
        /* <DEDUP_REMOVED lines=13> */
.L_x_264:
[----:B------:R-:W-:Y:S05]  /*b7b0*/  BSYNC B1 ;  /* 0x0000000000017941 */ /* 0x000fea0003800000 */
.L_x_263:
        /* <DEDUP_REMOVED lines=13> */
.L_x_266:
[----:B------:R-:W-:Y:S05]  /*b890*/  BSYNC B1 ;  /* 0x0000000000017941 */ /* 0x000fea0003800000 */
.L_x_265:
        /* <DEDUP_REMOVED lines=13> */
.L_x_268:
[----:B------:R-:W-:Y:S05]  /*b970*/  BSYNC B1 ;  /* 0x0000000000017941 */ /* 0x000fea0003800000 */
.L_x_267:
        /* <DEDUP_REMOVED lines=13> */
.L_x_270:
[----:B------:R-:W-:Y:S05]  /*ba50*/  BSYNC B1 ;  /* 0x0000000000017941 */ /* 0x000fea0003800000 */
.L_x_269:
        /* <DEDUP_REMOVED lines=13> */
.L_x_272:
[----:B------:R-:W-:Y:S05]  /*bb30*/  BSYNC B1 ;  /* 0x0000000000017941 */ /* 0x000fea0003800000 */
.L_x_271:
        /* <DEDUP_REMOVED lines=13> */
.L_x_274:
[----:B------:R-:W-:Y:S05]  /*bc10*/  BSYNC B1 ;  /* 0x0000000000017941 */ /* 0x000fea0003800000 */
.L_x_273:
        /* <DEDUP_REMOVED lines=13> */
.L_x_276:
[----:B------:R-:W-:Y:S05]  /*bcf0*/  BSYNC B1 ;  /* 0x0000000000017941 */ /* 0x000fea0003800000 */
.L_x_275:
        /* <DEDUP_REMOVED lines=13> */
.L_x_278:
[----:B------:R-:W-:Y:S05]  /*bdd0*/  BSYNC B1 ;  /* 0x0000000000017941 */ /* 0x000fea0003800000 */
.L_x_277:
        /* <DEDUP_REMOVED lines=13> */
.L_x_280:
[----:B------:R-:W-:Y:S05]  /*beb0*/  BSYNC B1 ;  /* 0x0000000000017941 */ /* 0x000fea0003800000 */
.L_x_279:
        /* <DEDUP_REMOVED lines=13> */
.L_x_282:
[----:B------:R-:W-:Y:S05]  /*bf90*/  BSYNC B1 ;  /* 0x0000000000017941 */ /* 0x000fea0003800000 */
.L_x_281:
        /* <DEDUP_REMOVED lines=13> */
.L_x_284:
[----:B------:R-:W-:Y:S05]  /*c070*/  BSYNC B1 ;  /* 0x0000000000017941 */ /* 0x000fea0003800000 */
.L_x_283:
        /* <DEDUP_REMOVED lines=13> */
.L_x_286:
[----:B------:R-:W-:Y:S05]  /*c150*/  BSYNC B1 ;  /* 0x0000000000017941 */ /* 0x000fea0003800000 */
.L_x_285:
        /* <DEDUP_REMOVED lines=13> */
.L_x_288:
[----:B------:R-:W-:Y:S05]  /*c230*/  BSYNC B1 ;  /* 0x0000000000017941 */ /* 0x000fea0003800000 */
.L_x_287:
        /* <DEDUP_REMOVED lines=13> */
.L_x_290:
[----:B------:R-:W-:Y:S05]  /*c310*/  BSYNC B1 ;  /* 0x0000000000017941 */ /* 0x000fea0003800000 */
.L_x_289:
        /* <DEDUP_REMOVED lines=13> */
.L_x_292:
[----:B------:R-:W-:Y:S05]  /*c3f0*/  BSYNC B1 ;  /* 0x0000000000017941 */ /* 0x000fea0003800000 */
.L_x_291:
        /* <DEDUP_REMOVED lines=13> */
.L_x_294:
[----:B------:R-:W-:Y:S05]  /*c4d0*/  BSYNC B1 ;  /* 0x0000000000017941 */ /* 0x000fea0003800000 */
.L_x_293:
[----:B------:R-:W-:Y:S05]  /*c4e0*/  @P1 BRA `(.L_x_295) ;  /* 0x0000002000ac1947 */ /* 0x000fea0003800000 */
[----:B------:R-:W2:Y:S01]  /*c4f0*/  LDL.LU R2, [R1+0x74] ;  /* 0x0000740001027983 */ /* 0x000ea20000300800 */
[----:B-----5:R-:W-:-:S04]  /*c500*/  LOP3.LUT R0, R0, 0xff, RZ, 0xc0, !PT ;  /* 0x000000ff00007812 */ /* 0x020fc800078ec0ff */
[----:B------:R-:W-:-:S05]  /*c510*/  F2FP.F16.E5M2.UNPACK_B R0, R0 ;  /* 0x00000000ff00723e */ /* 0x000fca00020004ff */
[----:B------:R-:W-:-:S05]  /*c520*/  HADD2.F32 R0, -RZ, R0.H0_H0 ;  /* 0x20000000ff007230 */ /* 0x000fca0000004100 */
[----:B------:R-:W-:-:S04]  /*c530*/  FMUL R0, R0, UR21 ;  /* 0x0000001500007c20 */ /* 0x000fc80008400000 */
[----:B--2---:R-:W-:-:S05]  /*c540*/  FFMA R0, R2, UR20, R0 ;  /* 0x0000001402007c23 */ /* 0x004fca0008000000 */
[----:B0-----:R-:W-:-:S05]  /*c550*/  F2FP.SATFINITE.E5M2.F32.PACK_AB_MERGE_C R3, RZ, R0, RZ ;  /* 0x00000000ff03723e */ /* 0x001fca00048060ff */
[----:B------:R0:W-:Y:S01]  /*c560*/  STG.E.U8 desc[UR14][R30.64+0x79], R3 ;  /* 0x000079031e007986 */ /* 0x0001e2000c10110e */
[----:B------:R-:W-:Y:S05]  /*c570*/  BRA `(.L_x_295) ;  /* 0x0000002000887947 */ /* 0x000fea0003800000 */
.L_x_38:
[C---:B------:R-:W-:Y:S01]  /*c580*/  ISETP.GE.AND P3, PT, R42.reuse, 0x1, PT ;  /* 0x000000012a00780c */ /* 0x040fe20003f66270 */
[----:B------:R-:W2:Y:S01]  /*c590*/  LDL.LU R227, [R1+0x10] ;  /* 0x0000100001e37983 */ /* 0x000ea20000300800 */
[----:B------:R-:W-:Y:S01]  /*c5a0*/  ISETP.GE.AND P2, PT, R42, 0x9, PT ;  /* 0x000000092a00780c */ /* 0x000fe20003f46270 */
[----:B------:R-:W-:Y:S01]  /*c5b0*/  FMUL R225, R225, UR20 ;  /* 0x00000014e1e17c20 */ /* 0x000fe20008400000 */
[C---:B------:R-:W-:Y:S01]  /*c5c0*/  ISETP.LT.OR P0, PT, R41.reuse, 0x1, !P3 ;  /* 0x000000012900780c */ /* 0x040fe20005f01670 */
[----:B------:R-:W-:Y:S01]  /*c5d0*/  FMUL R226, R226, UR20 ;  /* 0x00000014e2e27c20 */ /* 0x000fe20008400000 */
[----:B------:R-:W-:Y:S01]  /*c5e0*/  ISETP.LT.OR P1, PT, R41, 0x2, !P3 ;  /* 0x000000022900780c */ /* 0x000fe20005f21670 */
[----:B------:R-:W-:Y:S01]  /*c5f0*/  FMUL R223, R223, UR20 ;  /* 0x00000014dfdf7c20 */ /* 0x000fe20008400000 */
[----:B------:R-:W-:Y:S01]  /*c600*/  ISETP.LT.OR P6, PT, R41, 0x2, !P2 ;  /* 0x000000022900780c */ /* 0x000fe200057c1670 */
[----:B------:R-:W-:Y:S01]  /*c610*/  FMUL R224, R224, UR20 ;  /* 0x00000014e0e07c20 */ /* 0x000fe20008400000 */
[----:B------:R-:W-:-:S02]  /*c620*/  F2FP.SATFINITE.E5M2.F32.PACK_AB_MERGE_C R33, RZ, R226, RZ ;  /* 0x000000e2ff21723e */ /* 0x000fc400048060ff */
[----:B------:R-:W-:Y:S01]  /*c630*/  F2FP.SATFINITE.E5M2.F32.PACK_AB_MERGE_C R225, RZ, R225, RZ ;  /* 0x000000e1ffe1723e */ /* 0x000fe200048060ff */
[----:B------:R-:W-:Y:S01]  /*c640*/  FMUL R222, R222, UR20 ;  /* 0x00000014dede7c20 */ /* 0x000fe20008400000 */
[----:B------:R-:W-:Y:S01]  /*c650*/  ISETP.LT.OR P5, PT, R41, 0x1, !P2 ;  /* 0x000000012900780c */ /* 0x000fe200057a1670 */
[----:B------:R-:W-:Y:S01]  /*c660*/  FMUL R221, R221, UR20 ;  /* 0x00000014dddd7c20 */ /* 0x000fe20008400000 */
[----:B------:R-:W-:Y:S01]  /*c670*/  F2FP.SATFINITE.E5M2.F32.PACK_AB_MERGE_C R223, RZ, R223, RZ ;  /* 0x000000dfffdf723e */ /* 0x000fe200048060ff */
[----:B------:R0:W-:Y:S01]  /*c680*/  @!P0 STG.E.U8 desc[UR14][R24.64], R33 ;  /* 0x0000002118008986 */ /* 0x0001e2000c10110e */
[----:B------:R-:W-:-:S03]  /*c690*/  ISETP.LT.OR P0, PT, R41, 0x9, !P3 ;  /* 0x000000092900780c */ /* 0x000fc60005f01670 */
[----:B------:R-:W-:Y:S01]  /*c6a0*/  @!P1 STG.E.U8 desc[UR14][R24.64+0x1], R225 ;  /* 0x000001e118009986 */ /* 0x000fe2000c10110e */
[----:B------:R-:W-:-:S03]  /*c6b0*/  ISETP.LT.OR P1, PT, R41, 0xa, !P3 ;  /* 0x0000000a2900780c */ /* 0x000fc60005f21670 */
[----:B------:R-:W-:Y:S01]  /*c6c0*/  @!P6 STG.E.U8 desc[UR14][R26.64+0x1], R223 ;  /* 0x000001df1a00e986 */ /* 0x000fe2000c10110e */
[----:B------:R-:W-:Y:S01]  /*c6d0*/  ISETP.LT.OR P6, PT, R41, 0xa, !P2 ;  /* 0x0000000a2900780c */ /* 0x000fe200057c1670 */
[----:B------:R-:W-:Y:S01]  /*c6e0*/  FMUL R219, R219, UR20 ;  /* 0x00000014dbdb7c20 */ /* 0x000fe20008400000 */
[----:B------:R-:W-:Y:S01]  /*c6f0*/  F2FP.SATFINITE.E5M2.F32.PACK_AB_MERGE_C R35, RZ, R224, RZ ;  /* 0x000000e0ff23723e */ /* 0x000fe200048060ff */
[----:B------:R-:W-:Y:S01]  /*c700*/  FMUL R220, R220, UR20 ;  /* 0x00000014dcdc7c20 */ /* 0x000fe20008400000 */
[----:B0-----:R-:W-:Y:S01]  /*c710*/  F2FP.SATFINITE.E5M2.F32.PACK_AB_MERGE_C R33, RZ, R222, RZ ;  /* 0x000000deff21723e */ /* 0x001fe200048060ff */
[----:B------:R-:W-:Y:S01]  /*c720*/  FMUL R218, R218, UR20 ;  /* 0x00000014dada7c20 */ /* 0x000fe20008400000 */
[----:B------:R-:W-:Y:S01]  /*c730*/  F2FP.SATFINITE.E5M2.F32.PACK_AB_MERGE_C R221, RZ, R221, RZ ;  /* 0x000000ddffdd723e */ /* 0x000fe200048060ff */
[----:B------:R0:W-:Y:S01]  /*c740*/  @!P5 STG.E.U8 desc[UR14][R26.64], R35 ;  /* 0x000000231a00d986 */ /* 0x0001e2000c10110e */
[C---:B------:R-:W-:Y:S02]  /*c750*/  ISETP.LT.OR P5, PT, R41.reuse, 0x9, !P2 ;  /* 0x000000092900780c */ /* 0x040fe400057a1670 */
        /* <DEDUP_REMOVED lines=8> */
[----:B0-----:R-:W-:Y:S01]  /*c7e0*/  F2FP.SATFINITE.E5M2.F32.PACK_AB_MERGE_C R35, RZ, R220, RZ ;  /* 0x000000dcff23723e */ /* 0x001fe200048060ff */
[----:B------:R-:W-:Y:S01]  /*c7f0*/  FMUL R215, R215, UR20 ;  /* 0x00000014d7d77c20 */ /* 0x000fe20008400000 */
[----:B------:R-:W4:Y:S01]  /*c800*/  LDL.LU R226, [R1+0xc] ;  /* 0x00000c0001e27983 */ /* 0x000f220000300800 */
[----:B---3--:R-:W-:Y:S02]  /*c810*/  F2FP.SATFINITE.E5M2.F32.PACK_AB_MERGE_C R33, RZ, R218, RZ ;  /* 0x000000daff21723e */ /* 0x008fe400048060ff */
[----:B------:R-:W-:Y:S01]  /*c820*/  F2FP.SATFINITE.E5M2.F32.PACK_AB_MERGE_C R217, RZ, R217, RZ ;  /* 0x000000d9ffd9723e */ /* 0x000fe200048060ff */
[----:B------:R0:W-:Y:S01]  /*c830*/  @!P5 STG.E.U8 desc[UR14][R26.64+0x8], R35 ;  /* 0x000008231a00d986 */ /* 0x0001e2000c10110e */
[----:B------:R-:W-:-:S02]  /*c840*/  ISETP.LT.OR P5, PT, R41, 0x11, !P2 ;  /* 0x000000112900780c */ /* 0x000fc400057a1670 */
[----:B------:R-:W-:Y:S01]  /*c850*/  F2FP.SATFINITE.E5M2.F32.PACK_AB_MERGE_C R215, RZ, R215, RZ ;  /* 0x000000d7ffd7723e */ /* 0x000fe200048060ff */
[----:B------:R-:W3:Y:S01]  /*c860*/  LDL.LU R224, [R1+0x8] ;  /* 0x0000080001e07983 */ /* 0x000ee20000300800 */
[----:B------:R-:W-:-:S03]  /*c870*/  FMUL R216, R216, UR20 ;  /* 0x00000014d8d87c20 */ /* 0x000fc60008400000 */
[----:B------:R-:W4:Y:S04]  /*c880*/  LDL.LU R225, [R1+0x4] ;  /* 0x0000040001e17983 */ /* 0x000f280000300800 */
[----:B------:R-:W3:Y:S01]  /*c890*/  LDL.LU R223, [R1] ;  /* 0x0000000001df7983 */ /* 0x000ee20000300800 */
[----:B0-----:R-:W-:Y:S01]  /*c8a0*/  F2FP.SATFINITE.E5M2.F32.PACK_AB_MERGE_C R35, RZ, R216, RZ ;  /* 0x000000d8ff23723e */ /* 0x001fe200048060ff */
[----:B------:R-:W-:Y:S01]  /*c8b0*/  FMUL R214, R214, UR20 ;  /* 0x00000014d6d67c20 */ /* 0x000fe20008400000 */
[----:B------:R-:W-:Y:S01]  /*c8c0*/  FMUL R213, R213, UR20 ;  /* 0x00000014d5d57c20 */ /* 0x000fe20008400000 */
[----:B------:R0:W-:Y:S01]  /*c8d0*/  @!P0 STG.E.U8 desc[UR14][R24.64+0x10], R33 ;  /* 0x0000102118008986 */ /* 0x0001e2000c10110e */
[----:B------:R-:W-:Y:S01]  /*c8e0*/  ISETP.LT.OR P0, PT, R41, 0x19, !P3 ;  /* 0x000000192900780c */ /* 0x000fe20005f01670 */
[----:B------:R-:W-:Y:S01]  /*c8f0*/  FMUL R211, R211, UR20 ;  /* 0x00000014d3d37c20 */ /* 0x000fe20008400000 */
[----:B------:R-:W-:Y:S01]  /*c900*/  FMUL R212, R212, UR20 ;  /* 0x00000014d4d47c20 */ /* 0x000fe20008400000 */
[----:B------:R-:W-:Y:S01]  /*c910*/  @!P1 STG.E.U8 desc[UR14][R24.64+0x11], R217 ;  /* 0x000011d918009986 */ /* 0x000fe2000c10110e */
[C---:B------:R-:W-:Y:S01]  /*c920*/  ISETP.LT.OR P1, PT, R41.reuse, 0x1a, !P3 ;  /* 0x0000001a2900780c */ /* 0x040fe20005f21670 */
[----:B------:R-:W-:Y:S01]  /*c930*/  FMUL R210, R210, UR20 ;  /* 0x00000014d2d27c20 */ /* 0x000fe20008400000 */
[----:B------:R-:W-:Y:S01]  /*c940*/  F2FP.SATFINITE.E5M2.F32.PACK_AB_MERGE_C R213, RZ, R213, RZ ;  /* 0x000000d5ffd5723e */ /* 0x000fe200048060ff */
[----:B------:R-:W-:Y:S01]  /*c950*/  @!P6 STG.E.U8 desc[UR14][R26.64+0x11], R215 ;  /* 0x000011d71a00e986 */ /* 0x000fe2000c10110e */
[----:B------:R-:W-:Y:S01]  /*c960*/  ISETP.LT.OR P6, PT, R41, 0x1a, !P2 ;  /* 0x0000001a2900780c */ /* 0x000fe200057c1670 */
[----:B------:R-:W-:Y:S01]  /*c970*/  FMUL R209, R209, UR20 ;  /* 0x00000014d1d17c20 */ /* 0x000fe20008400000 */
[----:B------:R-:W-:Y:S01]  /*c980*/  F2FP.SATFINITE.E5M2.F32.PACK_AB_MERGE_C R211, RZ, R211, RZ ;  /* 0x000000d3ffd3723e */ /* 0x000fe200048060ff */
[----:B------:R1:W-:Y:S01]  /*c990*/  @!P5 STG.E.U8 desc[UR14][R26.64+0x10], R35 ;  /* 0x000010231a00d986 */ /* 0x0003e2000c10110e */
[----:B0-----:R-:W-:Y:S01]  /*c9a0*/  F2FP.SATFINITE.E5M2.F32.PACK_AB_MERGE_C R33, RZ, R214, RZ ;  /* 0x000000d6ff21723e */ /* 0x001fe200048060ff */
[----:B------:R-:W-:Y:S01]  /*c9b0*/  FMUL R207, R207, UR20 ;  /* 0x00000014cfcf7c20 */ /* 0x000fe20008400000 */
[C---:B------:R-:W-:Y:S01]  /*c9c0*/  ISETP.LT.OR P5, PT, R41.reuse, 0x19, !P2 ;  /* 0x000000192900780c */ /* 0x040fe200057a1670 */
[----:B------:R-:W-:Y:S01]  /*c9d0*/  FMUL R208, R208, UR20 ;  /* 0x00000014d0d07c20 */ /* 0x000fe20008400000 */
[----:B------:R-:W-:Y:S01]  /*c9e0*/  F2FP.SATFINITE.E5M2.F32.PACK_AB_MERGE_C R209, RZ, R209, RZ ;  /* 0x000000d1ffd1723e */ /* 0x000fe200048060ff */
[----:B------:R0:W-:Y:S01]  /*c9f0*/  @!P0 STG.E.U8 desc[UR14][R24.64+0x18], R33 ;  /* 0x0000182118008986 */ /* 0x0001e2000c10110e */
[C---:B------:R-:W-:Y:S01]  /*ca00*/  ISETP.LT.OR P0, PT, R41.reuse, 0x21, !P3 ;  /* 0x000000212900780c */ /* 0x040fe20005f01670 */
[----:B------:R-:W-:Y:S01]  /*ca10*/  FMUL R206, R206, UR20 ;  /* 0x00000014cece7c20 */ /* 0x000fe20008400000 */
[----:B------:R-:W-:Y:S01]  /*ca20*/  F2FP.SATFINITE.E5M2.F32.PACK_AB_MERGE_C R207, RZ, R207, RZ ;  /* 0x000000cfffcf723e */ /* 0x000fe200048060ff */
[----:B------:R-:W-:Y:S01]  /*ca30*/  @!P1 STG.E.U8 desc[UR14][R24.64+0x19], R213 ;  /* 0x000019d518009986 */ /* 0x000fe2000c10110e */
[----:B------:R-:W-:Y:S01]  /*ca40*/  ISETP.LT.OR P1, PT, R41, 0x22, !P3 ;  /* 0x000000222900780c */ /* 0x000fe20005f21670 */
[----:B------:R-:W-:Y:S01]  /*ca50*/  FMUL R205, R205, UR20 ;  /* 0x00000014cdcd7c20 */ /* 0x000fe20008400000 */
[----:B-1----:R-:W-:Y:S01]  /*ca60*/  F2FP.SATFINITE.E5M2.F32.PACK_AB_MERGE_C R35, RZ, R212, RZ ;  /* 0x000000d4ff23723e */ /* 0x002fe200048060ff */
        /* <DEDUP_REMOVED lines=11> */
[----:B------:R-:W-:Y:S01]  /*cb20*/  ISETP.LT.OR P0, PT, R41, 0x29, !P3 ;  /* 0x000000292900780c */ /* 0x000fe20005f01670 */
[----:B------:R-:W-:Y:S01]  /*cb30*/  FMUL R201, R201, UR20 ;  /* 0x00000014c9c97c20 */ /* 0x000fe20008400000 */
[----:B------:R-:W-:Y:S01]  /*cb40*/  FMUL R199, R199, UR20 ;  /* 0x00000014c7c77c20 */ /* 0x000fe20008400000 */
[----:B------:R-:W-:Y:S01]  /*cb50*/  @!P1 STG.E.U8 desc[UR14][R24.64+0x21], R209 ;  /* 0x000021d118009986 */ /* 0x000fe2000c10110e */
[C---:B------:R-:W-:Y:S01]  /*cb60*/  ISETP.LT.OR P1, PT, R41.reuse, 0x2a, !P3 ;  /* 0x0000002a2900780c */ /* 0x040fe20005f21670 */
        /* <DEDUP_REMOVED lines=9> */
[----:B------:R-:W-:Y:S01]  /*cc00*/  ISETP.LT.OR P5, PT, R41, 0x29, !P2 ;  /* 0x000000292900780c */ /* 0x000fe200057a1670 */
[----:B------:R-:W-:Y:S01]  /*cc10*/  FMUL R195, R195, UR20 ;  /* 0x00000014c3c37c20 */ /* 0x000fe20008400000 */
[----:B------:R-:W-:Y:S01]  /*cc20*/  F2FP.SATFINITE.E5M2.F32.PACK_AB_MERGE_C R199, RZ, R199, RZ ;  /* 0x000000c7ffc7723e */ /* 0x000fe200048060ff */
[----:B------:R0:W-:Y:S01]  /*cc30*/  @!P0 STG.E.U8 desc[UR14][R24.64+0x28], R33 ;  /* 0x0000282118008986 */ /* 0x0001e2000c10110e */
[C---:B------:R-:W-:Y:S01]  /*cc40*/  ISETP.LT.OR P0, PT, R41.reuse, 0x31, !P3 ;  /* 0x000000312900780c */ /* 0x040fe20005f01670 */
[----:B------:R-:W-:Y:S01]  /*cc50*/  FMUL R196, R196, UR20 ;  /* 0x00000014c4c47c20 */ /* 0x000fe20008400000 */
[----:B------:R-:W-:Y:S01]  /*cc60*/  F2FP.SATFINITE.E5M2.F32.PACK_AB_MERGE_C R197, RZ, R197, RZ ;  /* 0x000000c5ffc5723e */ /* 0x000fe200048060ff */
        /* <DEDUP_REMOVED lines=59> */
[C---:B------:R-:W-:Y:S01]  /*d020*/  ISETP.LT.OR P6, PT, R41.reuse, 0x4a, !P2 ;  /* 0x0000004a2900780c */ /* 0x040fe200057c1670 */
        /* <DEDUP_REMOVED lines=57> */
[----:B------:R-:W-:Y:S01]  /*d3c0*/  ISETP.LT.OR P5, PT, R41, 0x61, !P3 ;  /* 0x000000612900780c */ /* 0x000fe20005fa1670 */
[----:B------:R-:W-:Y:S01]  /*d3d0*/  FMUL R161, R161, UR20 ;  /* 0x00000014a1a17c20 */ /* 0x000fe20008400000 */
[----:B0-----:R-:W-:Y:S01]  /*d3e0*/  F2FP.SATFINITE.E5M2.F32.PACK_AB_MERGE_C R33, RZ, R178, RZ ;  /* 0x000000b2ff21723e */ /* 0x001fe200048060ff */
[----:B------:R-:W-:Y:S01]  /*d3f0*/  FMUL R160, R160, UR20 ;  /* 0x00000014a0a07c20 */ /* 0x000fe20008400000 */
[----:B------:R-:W-:Y:S01]  /*d400*/  FMUL R159, R159, UR20 ;  /* 0x000000149f9f7c20 */ /* 0x000fe20008400000 */
[----:B------:R-:W-:Y:S01]  /*d410*/  FMUL R157, R157, UR20 ;  /* 0x000000149d9d7c20 */ /* 0x000fe20008400000 */
[----:B------:R-:W-:Y:S01]  /*d420*/  F2FP.SATFINITE.E5M2.F32.PACK_AB_MERGE_C R161, RZ, R161, RZ ;  /* 0x000000a1ffa1723e */ /* 0x000fe200048060ff */
[----:B------:R-:W-:Y:S01]  /*d430*/  FMUL R158, R158, UR20 ;  /* 0x000000149e9e7c20 */ /* 0x000fe20008400000 */
[----:B------:R-:W-:Y:S01]  /*d440*/  FMUL R156, R156, UR20 ;  /* 0x000000149c9c7c20 */ /* 0x000fe20008400000 */
[----:B------:R-:W-:Y:S01]  /*d450*/  @!P6 STG.E.U8 desc[UR14][R24.64+0x61], R177 ;  /* 0x000061b11800e986 */ /* 0x000fe2000c10110e */
[----:B------:R-:W-:Y:S01]  /*d460*/  ISETP.LT.OR P6, PT, R41, 0x69, !P3 ;  /* 0x000000692900780c */ /* 0x000fe20005fc1670 */
[----:B------:R-:W-:Y:S01]  /*d470*/  FMUL R155, R155, UR20 ;  /* 0x000000149b9b7c20 */ /* 0x000fe20008400000 */
[----:B-1----:R-:W-:Y:S01]  /*d480*/  F2FP.SATFINITE.E5M2.F32.PACK_AB_MERGE_C R35, RZ, R176, RZ ;  /* 0x000000b0ff23723e */ /* 0x002fe200048060ff */
[----:B------:R0:W-:Y:S01]  /*d490*/  @!P5 STG.E.U8 desc[UR14][R24.64+0x60], R33 ;  /* 0x000060211800d986 */ /* 0x0001e2000c10110e */
        /* <DEDUP_REMOVED lines=16> */
[----:B-1----:R-:W-:Y:S01]  /*d5a0*/  F2FP.SATFINITE.E5M2.F32.PACK_AB_MERGE_C R35, RZ, R170, RZ ;  /* 0x000000aaff23723e */ /* 0x002fe200048060ff */
[----:B------:R-:W-:Y:S01]  /*d5b0*/  @!P0 STG.E.U8 desc[UR14][R24.64+0x69], R173 ;  /* 0x000069ad18008986 */ /* 0x000fe2000c10110e */
        /* <DEDUP_REMOVED lines=12> */
[----:B------:R-:W-:Y:S01]  /*d680*/  ISETP.LT.OR P6, PT, R41, 0x79, !P3 ;  /* 0x000000792900780c */ /* 0x000fe20005fc1670 */
[----:B------:R-:W-:Y:S01]  /*d690*/  FMUL R17, R17, UR20 ;  /* 0x0000001411117c20 */ /* 0x000fe20008400000 */
[----:B------:R-:W-:Y:S01]  /*d6a0*/  ISETP.LT.OR P3, PT, R41, 0x7a, !P3 ;  /* 0x0000007a2900780c */ /* 0x000fe20005f61670 */
[----:B------:R-:W-:Y:S01]  /*d6b0*/  @!P0 STG.E.U8 desc[UR14][R24.64+0x71], R169 ;  /* 0x000071a918008986 */ /* 0x000fe2000c10110e */
[----:B0-----:R-:W-:Y:S01]  /*d6c0*/  F2FP.SATFINITE.E5M2.F32.PACK_AB_MERGE_C R33, RZ, R168, RZ ;  /* 0x000000a8ff21723e */ /* 0x001fe200048060ff */
[----:B------:R-:W-:Y:S01]  /*d6d0*/  FMUL R18, R18, UR20 ;  /* 0x0000001412127c20 */ /* 0x000fe20008400000 */
[----:B------:R-:W-:Y:S01]  /*d6e0*/  ISETP.GE.AND P0, PT, R42, 0x89, PT ;  /* 0x000000892a00780c */ /* 0x000fe20003f06270 */
[----:B------:R-:W-:Y:S01]  /*d6f0*/  FMUL R16, R16, UR20 ;  /* 0x0000001410107c20 */ /* 0x000fe20008400000 */
[----:B------:R-:W-:Y:S01]  /*d700*/  F2FP.SATFINITE.E5M2.F32.PACK_AB_MERGE_C R21, RZ, R21, RZ ;  /* 0x00000015ff15723e */ /* 0x000fe200048060ff */
[----:B------:R0:W-:Y:S01]  /*d710*/  @!P1 STG.E.U8 desc[UR14][R26.64+0x70], R33 ;  /* 0x000070211a009986 */ /* 0x0001e2000c10110e */
[----:B------:R-:W-:Y:S01]  /*d720*/  ISETP.GE.AND P1, PT, R42, 0x81, PT ;  /* 0x000000812a00780c */ /* 0x000fe20003f26270 */
[----:B------:R-:W-:Y:S01]  /*d730*/  FMUL R15, R15, UR20 ;  /* 0x000000140f0f7c20 */ /* 0x000fe20008400000 */
[----:B-1----:R-:W-:Y:S01]  /*d740*/  F2FP.SATFINITE.E5M2.F32.PACK_AB_MERGE_C R35, RZ, R166, RZ ;  /* 0x000000a6ff23723e */ /* 0x002fe200048060ff */
[----:B------:R-:W-:Y:S01]  /*d750*/  @!P5 STG.E.U8 desc[UR14][R26.64+0x71], R167 ;  /* 0x000071a71a00d986 */ /* 0x000fe2000c10110e */
[----:B------:R-:W-:Y:S01]  /*d760*/  ISETP.LT.OR P5, PT, R41, 0x79, !P2 ;  /* 0x000000792900780c */ /* 0x000fe200057a1670 */
[----:B------:R-:W-:Y:S01]  /*d770*/  FMUL R13, R13, UR20 ;  /* 0x000000140d0d7c20 */ /* 0x000fe20008400000 */
[C---:B------:R-:W-:Y:S01]  /*d780*/  ISETP.LT.OR P2, PT, R41.reuse, 0x7a, !P2 ;  /* 0x0000007a2900780c */ /* 0x040fe20005741670 */
        /* <DEDUP_REMOVED lines=9> */
[----:B------:R-:W-:Y:S01]  /*d820*/  F2FP.SATFINITE.E5M2.F32.PACK_AB_MERGE_C R17, RZ, R17, RZ ;  /* 0x00000011ff11723e */ /* 0x000fe200048060ff */
[----:B------:R-:W-:Y:S01]  /*d830*/  @!P5 STG.E.U8 desc[UR14][R26.64+0x78], R37 ;  /* 0x000078251a00d986 */ /* 0x000fe2000c10110e */
[----:B------:R-:W-:Y:S01]  /*d840*/  ISETP.LT.OR P5, PT, R41, 0x1, !P0 ;  /* 0x000000012900780c */ /* 0x000fe200047a1670 */
[----:B------:R-:W-:Y:S01]  /*d850*/  FMUL R9, R9, UR20 ;  /* 0x0000001409097c20 */ /* 0x000fe20008400000 */
[----:B------:R-:W-:Y:S01]  /*d860*/  F2FP.SATFINITE.E5M2.F32.PACK_AB_MERGE_C R15, RZ, R15, RZ ;  /* 0x0000000fff0f723e */ /* 0x000fe200048060ff */
[----:B------:R0:W-:Y:S01]  /*d870*/  @!P2 STG.E.U8 desc[UR14][R26.64+0x79], R163 ;  /* 0x000079a31a00a986 */ /* 0x0001e2000c10110e */
[C---:B------:R-:W-:Y:S01]  /*d880*/  ISETP.LT.OR P2, PT, R41.reuse, 0xa, !P1 ;  /* 0x0000000a2900780c */ /* 0x040fe20004f41670 */
        /* <DEDUP_REMOVED lines=9> */
[----:B------:R-:W-:Y:S01]  /*d920*/  F2FP.SATFINITE.E5M2.F32.PACK_AB_MERGE_C R11, RZ, R11, RZ ;  /* 0x0000000bff0b723e */ /* 0x000fe200048060ff */
[----:B------:R2:W-:Y:S01]  /*d930*/  @!P5 STG.E.U8 desc[UR14][R30.64], R33 ;  /* 0x000000211e00d986 */ /* 0x0005e2000c10110e */
[----:B------:R-:W-:Y:S01]  /*d940*/  ISETP.LT.OR P5, PT, R41, 0x9, !P0 ;  /* 0x000000092900780c */ /* 0x000fe200047a1670 */
[----:B------:R-:W-:Y:S01]  /*d950*/  FMUL R5, R5, UR20 ;  /* 0x0000001405057c20 */ /* 0x000fe20008400000 */
[----:B0-----:R-:W-:Y:S01]  /*d960*/  F2FP.SATFINITE.E5M2.F32.PACK_AB_MERGE_C R27, RZ, R156, RZ ;  /* 0x0000009cff1b723e */ /* 0x001fe200048060ff */
[----:B-----5:R-:W-:Y:S01]  /*d970*/  FMUL R0, R0, UR20 ;  /* 0x0000001400007c20 */ /* 0x020fe20008400000 */
[----:B------:R-:W-:Y:S01]  /*d980*/  F2FP.SATFINITE.E5M2.F32.PACK_AB_MERGE_C R9, RZ, R9, RZ ;  /* 0x00000009ff09723e */ /* 0x000fe200048060ff */
[----:B------:R-:W-:Y:S01]  /*d990*/  FMUL R6, R6, UR20 ;  /* 0x0000001406067c20 */ /* 0x000fe20008400000 */
[----:B------:R-:W-:Y:S01]  /*d9a0*/  F2FP.SATFINITE.E5M2.F32.PACK_AB_MERGE_C R7, RZ, R7, RZ ;  /* 0x00000007ff07723e */ /* 0x000fe200048060ff */
[----:B------:R-:W4:Y:S01]  /*d9b0*/  LDL.LU R221, [R1+0x14] ;  /* 0x0000140001dd7983 */ /* 0x000f220000300800 */
[----:B-1----:R-:W-:Y:S01]  /*d9c0*/  F2FP.SATFINITE.E5M2.F32.PACK_AB_MERGE_C R25, RZ, R158, RZ ;  /* 0x0000009eff19723e */ /* 0x002fe200048060ff */
[----:B------:R-:W-:Y:S01]  /*d9d0*/  FMUL R2, R2, UR20 ;  /* 0x0000001402027c20 */ /* 0x000fe20008400000 */
[----:B------:R-:W-:Y:S01]  /*d9e0*/  F2FP.SATFINITE.E5M2.F32.PACK_AB_MERGE_C R5, RZ, R5, RZ ;  /* 0x00000005ff05723e */ /* 0x000fe200048060ff */
[----:B------:R-:W-:Y:S01]  /*d9f0*/  @!P6 STG.E.U8 desc[UR14][R30.64+0x1], R159 ;  /* 0x0000019f1e00e986 */ /* 0x000fe2000c10110e */
[----:B------:R-:W-:Y:S01]  /*da00*/  ISETP.LT.OR P6, PT, R41, 0xa, !P0 ;  /* 0x0000000a2900780c */ /* 0x000fe200047c1670 */
[----:B------:R-:W-:Y:S01]  /*da10*/  FMUL R3, R3, UR20 ;  /* 0x0000001403037c20 */ /* 0x000fe20008400000 */
[----:B--2---:R-:W-:Y:S01]  /*da20*/  F2FP.SATFINITE.E5M2.F32.PACK_AB_MERGE_C R33, RZ, R152, RZ ;  /* 0x00000098ff21723e */ /* 0x004fe200048060ff */
[----:B------:R-:W-:Y:S01]  /*da30*/  @!P2 STG.E.U8 desc[UR14][R28.64+0x9], R157 ;  /* 0x0000099d1c00a986 */ /* 0x000fe2000c10110e */
[----:B------:R-:W-:Y:S01]  /*da40*/  ISETP.LT.OR P2, PT, R41, 0x12, !P1 ;  /* 0x000000122900780c */ /* 0x000fe20004f41670 */
[----:B------:R-:W-:-:S02]  /*da50*/  FMUL R4, R4, UR20 ;  /* 0x0000001404047c20 */ /* 0x000fc40008400000 */
[----:B------:R0:W-:Y:S01]  /*da60*/  @!P3 STG.E.U8 desc[UR14][R28.64+0x8], R25 ;  /* 0x000008191c00b986 */ /* 0x0001e2000c10110e */
[----:B------:R-:W-:-:S03]  /*da70*/  ISETP.LT.OR P3, PT, R41, 0x11, !P1 ;  /* 0x000000112900780c */ /* 0x000fc60004f61670 */
[----:B------:R1:W-:Y:S01]  /*da80*/  @!P5 STG.E.U8 desc[UR14][R30.64+0x8], R27 ;  /* 0x0000081b1e00d986 */ /* 0x0003e2000c10110e */
[----:B------:R-:W-:-:S03]  /*da90*/  ISETP.LT.OR P5, PT, R41, 0x11, !P0 ;  /* 0x000000112900780c */ /* 0x000fc600047a1670 */
[----:B------:R-:W-:Y:S01]  /*daa0*/  @!P6 STG.E.U8 desc[UR14][R30.64+0x9], R155 ;  /* 0x0000099b1e00e986 */ /* 0x000fe2000c10110e */
[----:B------:R-:W-:-:S03]  /*dab0*/  ISETP.LT.OR P6, PT, R41, 0x12, !P0 ;  /* 0x000000122900780c */ /* 0x000fc600047c1670 */
[----:B------:R-:W-:Y:S01]  /*dac0*/  @!P2 STG.E.U8 desc[UR14][R28.64+0x11], R153 ;  /* 0x000011991c00a986 */ /* 0x000fe2000c10110e */
[----:B------:R-:W-:Y:S02]  /*dad0*/  ISETP.LT.OR P2, PT, R41, 0x1a, !P1 ;  /* 0x0000001a2900780c */ /* 0x000fe40004f41670 */
[----:B0-----:R-:W-:Y:S01]  /*dae0*/  F2FP.SATFINITE.E5M2.F32.PACK_AB_MERGE_C R25, RZ, R154, RZ ;  /* 0x0000009aff19723e */ /* 0x001fe200048060ff */
[----:B------:R-:W2:Y:S01]  /*daf0*/  LDL.LU R220, [R1+0x18] ;  /* 0x0000180001dc7983 */ /* 0x000ea20000300800 */
[----:B-1----:R-:W-:-:S03]  /*db00*/  F2FP.SATFINITE.E5M2.F32.PACK_AB_MERGE_C R27, RZ, R20, RZ ;  /* 0x00000014ff1b723e */ /* 0x002fc600048060ff */
[----:B------:R0:W-:Y:S01]  /*db10*/  @!P3 STG.E.U8 desc[UR14][R28.64+0x10], R25 ;  /* 0x000010191c00b986 */ /* 0x0001e2000c10110e */
[----:B------:R-:W-:-:S03]  /*db20*/  ISETP.LT.OR P3, PT, R41, 0x19, !P1 ;  /* 0x000000192900780c */ /* 0x000fc60004f61670 */
[----:B------:R-:W-:Y:S01]  /*db30*/  @!P5 STG.E.U8 desc[UR14][R30.64+0x10], R33 ;  /* 0x000010211e00d986 */ /* 0x000fe2000c10110e */
[----:B------:R-:W-:-:S03]  /*db40*/  ISETP.LT.OR P5, PT, R41, 0x19, !P0 ;  /* 0x000000192900780c */ /* 0x000fc600047a1670 */
[----:B------:R1:W-:Y:S01]  /*db50*/  @!P6 STG.E.U8 desc[UR14][R30.64+0x11], R23 ;  /* 0x000011171e00e986 */ /* 0x0003e2000c10110e */
[----:B------:R-:W-:-:S03]  /*db60*/  ISETP.LT.OR P6, PT, R41, 0x1a, !P0 ;  /* 0x0000001a2900780c */ /* 0x000fc600047c1670 */
[----:B------:R3:W-:Y:S01]  /*db70*/  @!P2 STG.E.U8 desc[UR14][R28.64+0x19], R21 ;  /* 0x000019151c00a986 */ /* 0x0007e2000c10110e */
[C---:B------:R-:W-:Y:S02]  /*db80*/  ISETP.LT.OR P2, PT, R41.reuse, 0x22, !P1 ;  /* 0x000000222900780c */ /* 0x040fe40004f41670 */
[----:B0-----:R-:W-:Y:S01]  /*db90*/  F2FP.SATFINITE.E5M2.F32.PACK_AB_MERGE_C R25, RZ, R22, RZ ;  /* 0x00000016ff19723e */ /* 0x001fe200048060ff */
[----:B------:R-:W2:Y:S04]  /*dba0*/  LDL.LU R222, [R1+0x1c] ;  /* 0x00001c0001de7983 */ /* 0x000ea80000300800 */
[----:B------:R-:W-:Y:S01]  /*dbb0*/  @!P3 STG.E.U8 desc[UR14][R28.64+0x18], R25 ;  /* 0x000018191c00b986 */ /* 0x000fe2000c10110e */
[C---:B------:R-:W-:Y:S02]  /*dbc0*/  ISETP.LT.OR P3, PT, R41.reuse, 0x21, !P1 ;  /* 0x000000212900780c */ /* 0x040fe40004f61670 */
[----:B-1----:R-:W-:Y:S01]  /*dbd0*/  F2FP.SATFINITE.E5M2.F32.PACK_AB_MERGE_C R23, RZ, R18, RZ ;  /* 0x00000012ff17723e */ /* 0x002fe200048060ff */
[----:B------:R-:W-:Y:S01]  /*dbe0*/  @!P5 STG.E.U8 desc[UR14][R30.64+0x18], R27 ;  /* 0x0000181b1e00d986 */ /* 0x000fe2000c10110e */
[----:B------:R-:W-:-:S02]  /*dbf0*/  ISETP.LT.OR P5, PT, R41, 0x21, !P0 ;  /* 0x000000212900780c */ /* 0x000fc400047a1670 */
[----:B---3--:R-:W-:Y:S01]  /*dc00*/  F2FP.SATFINITE.E5M2.F32.PACK_AB_MERGE_C R21, RZ, R16, RZ ;  /* 0x00000010ff15723e */ /* 0x008fe200048060ff */
[----:B------:R0:W-:Y:S01]  /*dc10*/  @!P6 STG.E.U8 desc[UR14][R30.64+0x19], R19 ;  /* 0x000019131e00e986 */ /* 0x0001e2000c10110e */
[----:B------:R-:W-:-:S03]  /*dc20*/  ISETP.LT.OR P6, PT, R41, 0x22, !P0 ;  /* 0x000000222900780c */ /* 0x000fc600047c1670 */
[----:B------:R1:W-:Y:S01]  /*dc30*/  @!P2 STG.E.U8 desc[UR14][R28.64+0x21], R17 ;  /* 0x000021111c00a986 */ /* 0x0003e2000c10110e */
[----:B------:R-:W-:-:S03]  /*dc40*/  ISETP.LT.OR P2, PT, R41, 0x2a, !P1 ;  /* 0x0000002a2900780c */ /* 0x000fc60004f41670 */
[----:B------:R-:W-:Y:S01]  /*dc50*/  @!P3 STG.E.U8 desc[UR14][R28.64+0x20], R23 ;  /* 0x000020171c00b986 */ /* 0x000fe2000c10110e */
[----:B------:R-:W-:-:S03]  /*dc60*/  ISETP.LT.OR P3, PT, R41, 0x29, !P1 ;  /* 0x000000292900780c */ /* 0x000fc60004f61670 */
[----:B------:R-:W-:Y:S01]  /*dc70*/  @!P5 STG.E.U8 desc[UR14][R30.64+0x20], R21 ;  /* 0x000020151e00d986 */ /* 0x000fe2000c10110e */
[C---:B------:R-:W-:Y:S02]  /*dc80*/  ISETP.LT.OR P5, PT, R41.reuse, 0x29, !P0 ;  /* 0x000000292900780c */ /* 0x040fe400047a1670 */
[----:B0-----:R-:W-:Y:S01]  /*dc90*/  F2FP.SATFINITE.E5M2.F32.PACK_AB_MERGE_C R19, RZ, R14, RZ ;  /* 0x0000000eff13723e */ /* 0x001fe200048060ff */
[----:B------:R0:W-:Y:S01]  /*dca0*/  @!P6 STG.E.U8 desc[UR14][R30.64+0x21], R15 ;  /* 0x0000210f1e00e986 */ /* 0x0001e2000c10110e */
[C---:B------:R-:W-:Y:S02]  /*dcb0*/  ISETP.LT.OR P6, PT, R41.reuse, 0x2a, !P0 ;  /* 0x0000002a2900780c */ /* 0x040fe400047c1670 */
[----:B-1----:R-:W-:Y:S01]  /*dcc0*/  F2FP.SATFINITE.E5M2.F32.PACK_AB_MERGE_C R17, RZ, R12, RZ ;  /* 0x0000000cff11723e */ /* 0x002fe200048060ff */
        /* <DEDUP_REMOVED lines=15> */
[----:B0-----:R-:W-:Y:S02]  /*ddc0*/  F2FP.SATFINITE.E5M2.F32.PACK_AB_MERGE_C R11, RZ, R6, RZ ;  /* 0x00000006ff0b723e */ /* 0x001fe400048060ff */
[C---:B------:R-:W-:Y:S01]  /*ddd0*/  ISETP.LT.OR P5, PT, R41.reuse, 0x39, !P0 ;  /* 0x000000392900780c */ /* 0x040fe200047a1670 */
[----:B------:R0:W-:Y:S01]  /*dde0*/  @!P6 STG.E.U8 desc[UR14][R30.64+0x31], R7 ;  /* 0x000031071e00e986 */ /* 0x0001e2000c10110e */
[----:B-1----:R-:W-:Y:S02]  /*ddf0*/  F2FP.SATFINITE.E5M2.F32.PACK_AB_MERGE_C R9, RZ, R4, RZ ;  /* 0x00000004ff09723e */ /* 0x002fe400048060ff */
[----:B------:R-:W-:Y:S01]  /*de00*/  ISETP.LT.OR P6, PT, R41, 0x3a, !P0 ;  /* 0x0000003a2900780c */ /* 0x000fe200047c1670 */
[----:B------:R1:W-:Y:S04]  /*de10*/  @!P2 STG.E.U8 desc[UR14][R28.64+0x39], R5 ;  /* 0x000039051c00a986 */ /* 0x0003e8000c10110e */
[----:B------:R3:W-:Y:S01]  /*de20*/  @!P3 STG.E.U8 desc[UR14][R28.64+0x38], R11 ;  /* 0x0000380b1c00b986 */ /* 0x0007e2000c10110e */
[----:B------:R-:W-:Y:S01]  /*de30*/  FMUL R4, R227, UR20 ;  /* 0x00000014e3047c20 */ /* 0x000fe20008400000 */
[----:B------:R-:W-:-:S02]  /*de40*/  ISETP.LT.OR P3, PT, R41, 0x41, !P1 ;  /* 0x000000412900780c */ /* 0x000fc40004f61670 */
[----:B0-----:R-:W-:Y:S02]  /*de50*/  F2FP.SATFINITE.E5M2.F32.PACK_AB_MERGE_C R7, RZ, R3, RZ ;  /* 0x00000003ff07723e */ /* 0x001fe400048060ff */
[----:B-1----:R-:W-:Y:S01]  /*de60*/  F2FP.SATFINITE.E5M2.F32.PACK_AB_MERGE_C R5, RZ, R0, RZ ;  /* 0x00000000ff05723e */ /* 0x002fe200048060ff */
[----:B------:R-:W-:Y:S01]  /*de70*/  FMUL R0, R223, UR20 ;  /* 0x00000014df007c20 */ /* 0x000fe20008400000 */
[----:B------:R-:W-:Y:S01]  /*de80*/  ISETP.LT.OR P2, PT, R41, 0x42, !P1 ;  /* 0x000000422900780c */ /* 0x000fe20004f41670 */
[----:B------:R-:W2:Y:S01]  /*de90*/  LDL.LU R223, [R1+0x20] ;  /* 0x0000200001df7983 */ /* 0x000ea20000300800 */
[----:B---3--:R-:W-:Y:S02]  /*dea0*/  F2FP.SATFINITE.E5M2.F32.PACK_AB_MERGE_C R11, RZ, R2, RZ ;  /* 0x00000002ff0b723e */ /* 0x008fe400048060ff */
[----:B------:R-:W-:Y:S01]  /*deb0*/  F2FP.SATFINITE.E5M2.F32.PACK_AB_MERGE_C R13, RZ, R0, RZ ;  /* 0x00000000ff0d723e */ /* 0x000fe200048060ff */
[----:B----4-:R-:W-:Y:S01]  /*dec0*/  FMUL R0, R225, UR20 ;  /* 0x00000014e1007c20 */ /* 0x010fe20008400000 */
[----:B------:R-:W-:Y:S01]  /*ded0*/  FMUL R2, R224, UR20 ;  /* 0x00000014e0027c20 */ /* 0x000fe20008400000 */
[----:B------:R-:W3:Y:S04]  /*dee0*/  LDL.LU R225, [R1+0x24] ;  /* 0x0000240001e17983 */ /* 0x000ee80000300800 */
[----:B------:R-:W4:Y:S01]  /*def0*/  LDL.LU R224, [R1+0x28] ;  /* 0x0000280001e07983 */ /* 0x000f220000300800 */
[----:B------:R-:W-:-:S03]  /*df00*/  FMUL R3, R226, UR20 ;  /* 0x00000014e2037c20 */ /* 0x000fc60008400000 */
[----:B------:R-:W4:Y:S04]  /*df10*/  LDL.LU R226, [R1+0x2c] ;  /* 0x00002c0001e27983 */ /* 0x000f280000300800 */
[----:B------:R-:W4:Y:S04]  /*df20*/  LDL.LU R227, [R1+0x30] ;  /* 0x0000300001e37983 */ /* 0x000f280000300800 */
[----:B------:R-:W-:Y:S01]  /*df30*/  @!P5 STG.E.U8 desc[UR14][R30.64+0x38], R9 ;  /* 0x000038091e00d986 */ /* 0x000fe2000c10110e */
[----:B------:R-:W-:-:S03]  /*df40*/  ISETP.LT.OR P5, PT, R41, 0x41, !P0 ;  /* 0x000000412900780c */ /* 0x000fc600047a1670 */
[----:B------:R0:W-:Y:S01]  /*df50*/  @!P6 STG.E.U8 desc[UR14][R30.64+0x39], R7 ;  /* 0x000039071e00e986 */ /* 0x0001e2000c10110e */
[----:B------:R-:W-:-:S03]  /*df60*/  ISETP.LT.OR P6, PT, R41, 0x42, !P0 ;  /* 0x000000422900780c */ /* 0x000fc600047c1670 */
[----:B------:R-:W-:Y:S01]  /*df70*/  @!P3 STG.E.U8 desc[UR14][R28.64+0x40], R11 ;  /* 0x0000400b1c00b986 */ /* 0x000fe2000c10110e */
[----:B------:R-:W-:-:S03]  /*df80*/  ISETP.LT.OR P3, PT, R41, 0x49, !P1 ;  /* 0x000000492900780c */ /* 0x000fc60004f61670 */
[----:B------:R1:W-:Y:S01]  /*df90*/  @!P2 STG.E.U8 desc[UR14][R28.64+0x41], R5 ;  /* 0x000041051c00a986 */ /* 0x0003e2000c10110e */
[----:B0-----:R-:W-:-:S03]  /*dfa0*/  F2FP.SATFINITE.E5M2.F32.PACK_AB_MERGE_C R7, RZ, R0, RZ ;  /* 0x00000000ff07723e */ /* 0x001fc600048060ff */
[----:B------:R-:W-:Y:S01]  /*dfb0*/  @!P5 STG.E.U8 desc[UR14][R30.64+0x40], R13 ;  /* 0x0000400d1e00d986 */ /* 0x000fe2000c10110e */
[C---:B------:R-:W-:Y:S02]  /*dfc0*/  ISETP.LT.OR P2, PT, R41.reuse, 0x4a, !P1 ;  /* 0x0000004a2900780c */ /* 0x040fe40004f41670 */
[----:B-1----:R-:W-:Y:S01]  /*dfd0*/  F2FP.SATFINITE.E5M2.F32.PACK_AB_MERGE_C R5, RZ, R2, RZ ;  /* 0x00000002ff05723e */ /* 0x002fe200048060ff */
[----:B------:R0:W-:Y:S01]  /*dfe0*/  @!P6 STG.E.U8 desc[UR14][R30.64+0x41], R7 ;  /* 0x000041071e00e986 */ /* 0x0001e2000c10110e */
[C---:B------:R-:W-:Y:S02]  /*dff0*/  ISETP.LT.OR P5, PT, R41.reuse, 0x49, !P0 ;  /* 0x000000492900780c */ /* 0x040fe400047a1670 */
[C---:B------:R-:W-:Y:S01]  /*e000*/  ISETP.LT.OR P6, PT, R41.reuse, 0x4a, !P0 ;  /* 0x0000004a2900780c */ /* 0x040fe200047c1670 */
[----:B------:R1:W-:Y:S01]  /*e010*/  @!P3 STG.E.U8 desc[UR14][R28.64+0x48], R5 ;  /* 0x000048051c00b986 */ /* 0x0003e2000c10110e */
[----:B------:R-:W-:Y:S02]  /*e020*/  ISETP.LT.OR P3, PT, R41, 0x51, !P1 ;  /* 0x000000512900780c */ /* 0x000fe40004f61670 */
[----:B------:R-:W-:-:S02]  /*e030*/  F2FP.SATFINITE.E5M2.F32.PACK_AB_MERGE_C R9, RZ, R3, RZ ;  /* 0x00000003ff09723e */ /* 0x000fc400048060ff */
[----:B------:R-:W-:-:S03]  /*e040*/  F2FP.SATFINITE.E5M2.F32.PACK_AB_MERGE_C R11, RZ, R4, RZ ;  /* 0x00000004ff0b723e */ /* 0x000fc600048060ff */
[----:B------:R1:W-:Y:S04]  /*e050*/  @!P2 STG.E.U8 desc[UR14][R28.64+0x49], R9 ;  /* 0x000049091c00a986 */ /* 0x0003e8000c10110e */
[----:B------:R-:W-:Y:S01]  /*e060*/  @!P5 STG.E.U8 desc[UR14][R30.64+0x48], R11 ;  /* 0x0000480b1e00d986 */ /* 0x000fe2000c10110e */
[----:B------:R-:W-:-:S03]  /*e070*/  FMUL R0, R221, UR20 ;  /* 0x00000014dd007c20 */ /* 0x000fc60008400000 */
[----:B------:R-:W4:Y:S02]  /*e080*/  LDL.LU R221, [R1+0x34] ;  /* 0x0000340001dd7983 */ /* 0x000f240000300800 */
[----:B0-----:R-:W-:-:S05]  /*e090*/  F2FP.SATFINITE.E5M2.F32.PACK_AB_MERGE_C R7, RZ, R0, RZ ;  /* 0x00000000ff07723e */ /* 0x001fca00048060ff */
[----:B------:R-:W-:Y:S01]  /*e0a0*/  @!P6 STG.E.U8 desc[UR14][R30.64+0x49], R7 ;  /* 0x000049071e00e986 */ /* 0x000fe2000c10110e */
[----:B--2---:R-:W-:-:S03]  /*e0b0*/  FMUL R2, R220, UR20 ;  /* 0x00000014dc027c20 */ /* 0x004fc60008400000 */
[----:B------:R-:W2:Y:S02]  /*e0c0*/  LDL.LU R220, [R1+0x38] ;  /* 0x0000380001dc7983 */ /* 0x000ea40000300800 */
[----:B-1----:R-:W-:-:S05]  /*e0d0*/  F2FP.SATFINITE.E5M2.F32.PACK_AB_MERGE_C R5, RZ, R2, RZ ;  /* 0x00000002ff05723e */ /* 0x002fca00048060ff */
[----:B------:R0:W-:Y:S01]  /*e0e0*/  @!P3 STG.E.U8 desc[UR14][R28.64+0x50], R5 ;  /* 0x000050051c00b986 */ /* 0x0001e2000c10110e */
[----:B------:R-:W-:-:S03]  /*e0f0*/  FMUL R3, R222, UR20 ;  /* 0x00000014de037c20 */ /* 0x000fc60008400000 */
[----:B------:R-:W2:Y:S02]  /*e100*/  LDL.LU R222, [R1+0x3c] ;  /* 0x00003c0001de7983 */ /* 0x000ea40000300800 */
[----:B------:R-:W-:Y:S01]  /*e110*/  F2FP.SATFINITE.E5M2.F32.PACK_AB_MERGE_C R9, RZ, R3, RZ ;  /* 0x00000003ff09723e */ /* 0x000fe200048060ff */
[----:B------:R-:W-:Y:S02]  /*e120*/  FMUL R0, R223, UR20 ;  /* 0x00000014df007c20 */ /* 0x000fe40008400000 */
[----:B------:R-:W2:Y:S03]  /*e130*/  LDL.LU R223, [R1+0x40] ;  /* 0x0000400001df7983 */ /* 0x000ea60000300800 */
[----:B------:R-:W-:Y:S01]  /*e140*/  F2FP.SATFINITE.E5M2.F32.PACK_AB_MERGE_C R13, RZ, R0, RZ ;  /* 0x00000000ff0d723e */ /* 0x000fe200048060ff */
[----:B---3--:R-:W-:Y:S02]  /*e150*/  FMUL R2, R225, UR20 ;  /* 0x00000014e1027c20 */ /* 0x008fe40008400000 */
[----:B------:R-:W3:Y:S01]  /*e160*/  LDL.LU R225, [R1+0x44] ;  /* 0x0000440001e17983 */ /* 0x000ee20000300800 */
[----:B----4-:R-:W-:-:S03]  /*e170*/  FMUL R0, R224, UR20 ;  /* 0x00000014e0007c20 */ /* 0x010fc60008400000 */
[----:B------:R-:W4:Y:S01]  /*e180*/  LDL.LU R224, [R1+0x48] ;  /* 0x0000480001e07983 */ /* 0x000f220000300800 */
[----:B------:R-:W-:Y:S01]  /*e190*/  FMUL R3, R226, UR20 ;  /* 0x00000014e2037c20 */ /* 0x000fe20008400000 */
[----:B0-----:R-:W-:Y:S02]  /*e1a0*/  F2FP.SATFINITE.E5M2.F32.PACK_AB_MERGE_C R5, RZ, R0, RZ ;  /* 0x00000000ff05723e */ /* 0x001fe400048060ff */
[----:B------:R-:W4:Y:S01]  /*e1b0*/  LDL.LU R226, [R1+0x4c] ;  /* 0x00004c0001e27983 */ /* 0x000f220000300800 */
[----:B------:R-:W-:-:S03]  /*e1c0*/  FMUL R0, R227, UR20 ;  /* 0x00000014e3007c20 */ /* 0x000fc60008400000 */
[----:B------:R-:W4:Y:S01]  /*e1d0*/  LDL.LU R227, [R1+0x50] ;  /* 0x0000500001e37983 */ /* 0x000f220000300800 */
[C---:B------:R-:W-:Y:S02]  /*e1e0*/  ISETP.LT.OR P2, PT, R41.reuse, 0x52, !P1 ;  /* 0x000000522900780c */ /* 0x040fe40004f41670 */
[C---:B------:R-:W-:Y:S01]  /*e1f0*/  ISETP.LT.OR P6, PT, R41.reuse, 0x52, !P0 ;  /* 0x000000522900780c */ /* 0x040fe200047c1670 */
[----:B------:R-:W4:Y:S01]  /*e200*/  LDL.LU R219, [R1+0x54] ;  /* 0x0000540001db7983 */ /* 0x000f220000300800 */
[C---:B------:R-:W-:Y:S02]  /*e210*/  ISETP.LT.OR P5, PT, R41.reuse, 0x51, !P0 ;  /* 0x000000512900780c */ /* 0x040fe400047a1670 */
[----:B------:R-:W-:Y:S02]  /*e220*/  ISETP.LT.OR P3, PT, R41, 0x59, !P1 ;  /* 0x000000592900780c */ /* 0x000fe40004f61670 */
[----:B------:R-:W-:Y:S02]  /*e230*/  F2FP.SATFINITE.E5M2.F32.PACK_AB_MERGE_C R7, RZ, R2, RZ ;  /* 0x00000002ff07723e */ /* 0x000fe400048060ff */
[----:B------:R-:W-:-:S03]  /*e240*/  F2FP.SATFINITE.E5M2.F32.PACK_AB_MERGE_C R11, RZ, R0, RZ ;  /* 0x00000000ff0b723e */ /* 0x000fc600048060ff */
[----:B------:R0:W-:Y:S01]  /*e250*/  @!P2 STG.E.U8 desc[UR14][R28.64+0x51], R9 ;  /* 0x000051091c00a986 */ /* 0x0001e2000c10110e */
[----:B------:R-:W-:-:S03]  /*e260*/  ISETP.LT.OR P2, PT, R41, 0x5a, !P1 ;  /* 0x0000005a2900780c */ /* 0x000fc60004f41670 */
[----:B------:R-:W-:Y:S01]  /*e270*/  @!P6 STG.E.U8 desc[UR14][R30.64+0x51], R7 ;  /* 0x000051071e00e986 */ /* 0x000fe2000c10110e */
[----:B------:R-:W-:-:S03]  /*e280*/  ISETP.LT.OR P6, PT, R41, 0x5a, !P0 ;  /* 0x0000005a2900780c */ /* 0x000fc600047c1670 */
[----:B------:R-:W-:Y:S01]  /*e290*/  @!P5 STG.E.U8 desc[UR14][R30.64+0x50], R13 ;  /* 0x0000500d1e00d986 */ /* 0x000fe2000c10110e */
[----:B0-----:R-:W-:-:S03]  /*e2a0*/  F2FP.SATFINITE.E5M2.F32.PACK_AB_MERGE_C R9, RZ, R3, RZ ;  /* 0x00000003ff09723e */ /* 0x001fc600048060ff */
[----:B------:R0:W-:Y:S04]  /*e2b0*/  @!P3 STG.E.U8 desc[UR14][R28.64+0x58], R5 ;  /* 0x000058051c00b986 */ /* 0x0001e8000c10110e */
[----:B------:R1:W-:Y:S01]  /*e2c0*/  @!P2 STG.E.U8 desc[UR14][R28.64+0x59], R9 ;  /* 0x000059091c00a986 */ /* 0x0003e2000c10110e */
[----:B------:R-:W-:-:S03]  /*e2d0*/  FMUL R0, R221, UR20 ;  /* 0x00000014dd007c20 */ /* 0x000fc60008400000 */
[----:B------:R-:W4:Y:S02]  /*e2e0*/  LDL.LU R221, [R1+0x58] ;  /* 0x0000580001dd7983 */ /* 0x000f240000300800 */
[----:B0-----:R-:W-:-:S05]  /*e2f0*/  F2FP.SATFINITE.E5M2.F32.PACK_AB_MERGE_C R5, RZ, R0, RZ ;  /* 0x00000000ff05723e */ /* 0x001fca00048060ff */
[----:B------:R0:W-:Y:S01]  /*e300*/  @!P6 STG.E.U8 desc[UR14][R30.64+0x59], R5 ;  /* 0x000059051e00e986 */ /* 0x0001e2000c10110e */
[----:B--2---:R-:W-:-:S03]  /*e310*/  FMUL R2, R220, UR20 ;  /* 0x00000014dc027c20 */ /* 0x004fc60008400000 */
[----:B------:R-:W2:Y:S02]  /*e320*/  LDL.LU R220, [R1+0x5c] ;  /* 0x00005c0001dc7983 */ /* 0x000ea40000300800 */
[----:B------:R-:W-:Y:S01]  /*e330*/  F2FP.SATFINITE.E5M2.F32.PACK_AB_MERGE_C R7, RZ, R2, RZ ;  /* 0x00000002ff07723e */ /* 0x000fe200048060ff */
[----:B------:R-:W-:Y:S02]  /*e340*/  FMUL R3, R222, UR20 ;  /* 0x00000014de037c20 */ /* 0x000fe40008400000 */
[----:B------:R-:W2:Y:S03]  /*e350*/  LDL.LU R222, [R1+0x60] ;  /* 0x0000600001de7983 */ /* 0x000ea60000300800 */
[----:B-1----:R-:W-:Y:S01]  /*e360*/  F2FP.SATFINITE.E5M2.F32.PACK_AB_MERGE_C R9, RZ, R3, RZ ;  /* 0x00000003ff09723e */ /* 0x002fe200048060ff */
[----:B------:R-:W-:Y:S02]  /*e370*/  FMUL R4, R223, UR20 ;  /* 0x00000014df047c20 */ /* 0x000fe40008400000 */
[----:B------:R-:W2:Y:S01]  /*e380*/  LDL.LU R223, [R1+0x64] ;  /* 0x0000640001df7983 */ /* 0x000ea20000300800 */
[----:B---3--:R-:W-:-:S03]  /*e390*/  FMUL R0, R225, UR20 ;  /* 0x00000014e1007c20 */ /* 0x008fc60008400000 */
[----:B------:R-:W3:Y:S01]  /*e3a0*/  LDL.LU R225, [R1+0x68] ;  /* 0x0000680001e17983 */ /* 0x000ee20000300800 */
[----:B----4-:R-:W-:Y:S01]  /*e3b0*/  FMUL R2, R224, UR20 ;  /* 0x00000014e0027c20 */ /* 0x010fe20008400000 */
[----:B0-----:R-:W-:Y:S02]  /*e3c0*/  F2FP.SATFINITE.E5M2.F32.PACK_AB_MERGE_C R5, RZ, R0, RZ ;  /* 0x00000000ff05723e */ /* 0x001fe400048060ff */
[----:B------:R-:W4:Y:S01]  /*e3d0*/  LDL.LU R224, [R1+0x6c] ;  /* 0x00006c0001e07983 */ /* 0x000f220000300800 */
[----:B------:R-:W-:-:S03]  /*e3e0*/  FMUL R3, R226, UR20 ;  /* 0x00000014e2037c20 */ /* 0x000fc60008400000 */
[----:B------:R-:W4:Y:S01]  /*e3f0*/  LDL.LU R226, [R1+0x70] ;  /* 0x0000700001e27983 */ /* 0x000f220000300800 */
[----:B------:R-:W-:-:S03]  /*e400*/  FMUL R0, R227, UR20 ;  /* 0x00000014e3007c20 */ /* 0x000fc60008400000 */
[----:B------:R-:W4:Y:S01]  /*e410*/  LDL.LU R227, [R1+0x74] ;  /* 0x0000740001e37983 */ /* 0x000f220000300800 */
[C---:B------:R-:W-:Y:S02]  /*e420*/  ISETP.LT.OR P5, PT, R41.reuse, 0x59, !P0 ;  /* 0x000000592900780c */ /* 0x040fe400047a1670 */
[C---:B------:R-:W-:Y:S02]  /*e430*/  ISETP.LT.OR P2, PT, R41.reuse, 0x62, !P1 ;  /* 0x000000622900780c */ /* 0x040fe40004f41670 */
[C---:B------:R-:W-:Y:S02]  /*e440*/  ISETP.LT.OR P3, PT, R41.reuse, 0x61, !P1 ;  /* 0x000000612900780c */ /* 0x040fe40004f61670 */
[----:B------:R-:W-:-:S07]  /*e450*/  ISETP.LT.OR P6, PT, R41, 0x62, !P0 ;  /* 0x000000622900780c */ /* 0x000fce00047c1670 */
[----:B------:R-:W-:Y:S01]  /*e460*/  @!P5 STG.E.U8 desc[UR14][R30.64+0x58], R11 ;  /* 0x0000580b1e00d986 */ /* 0x000fe2000c10110e */
[----:B------:R-:W-:-:S03]  /*e470*/  ISETP.LT.OR P5, PT, R41, 0x61, !P0 ;  /* 0x000000612900780c */ /* 0x000fc600047a1670 */
[----:B------:R0:W-:Y:S01]  /*e480*/  @!P2 STG.E.U8 desc[UR14][R28.64+0x61], R9 ;  /* 0x000061091c00a986 */ /* 0x0001e2000c10110e */
[----:B------:R-:W-:-:S03]  /*e490*/  ISETP.LT.OR P2, PT, R41, 0x6a, !P1 ;  /* 0x0000006a2900780c */ /* 0x000fc60004f41670 */
[----:B------:R1:W-:Y:S01]  /*e4a0*/  @!P3 STG.E.U8 desc[UR14][R28.64+0x60], R7 ;  /* 0x000060071c00b986 */ /* 0x0003e2000c10110e */
[----:B------:R-:W-:Y:S02]  /*e4b0*/  ISETP.LT.OR P3, PT, R41, 0x69, !P1 ;  /* 0x000000692900780c */ /* 0x000fe40004f61670 */
[----:B------:R-:W-:Y:S01]  /*e4c0*/  F2FP.SATFINITE.E5M2.F32.PACK_AB_MERGE_C R13, RZ, R4, RZ ;  /* 0x00000004ff0d723e */ /* 0x000fe200048060ff */
[----:B------:R1:W-:Y:S01]  /*e4d0*/  @!P6 STG.E.U8 desc[UR14][R30.64+0x61], R5 ;  /* 0x000061051e00e986 */ /* 0x0003e2000c10110e */
[----:B0-----:R-:W-:-:S03]  /*e4e0*/  F2FP.SATFINITE.E5M2.F32.PACK_AB_MERGE_C R9, RZ, R3, RZ ;  /* 0x00000003ff09723e */ /* 0x001fc600048060ff */
[----:B------:R-:W-:Y:S01]  /*e4f0*/  @!P5 STG.E.U8 desc[UR14][R30.64+0x60], R13 ;  /* 0x0000600d1e00d986 */ /* 0x000fe2000c10110e */
[----:B-1----:R-:W-:-:S03]  /*e500*/  F2FP.SATFINITE.E5M2.F32.PACK_AB_MERGE_C R7, RZ, R2, RZ ;  /* 0x00000002ff07723e */ /* 0x002fc600048060ff */
[----:B------:R-:W-:Y:S01]  /*e510*/  @!P2 STG.E.U8 desc[UR14][R28.64+0x69], R9 ;  /* 0x000069091c00a986 */ /* 0x000fe2000c10110e */
[C---:B------:R-:W-:Y:S02]  /*e520*/  ISETP.LT.OR P5, PT, R41.reuse, 0x69, !P0 ;  /* 0x000000692900780c */ /* 0x040fe400047a1670 */
[C---:B------:R-:W-:Y:S01]  /*e530*/  ISETP.LT.OR P6, PT, R41.reuse, 0x6a, !P0 ;  /* 0x0000006a2900780c */ /* 0x040fe200047c1670 */
[----:B------:R0:W-:Y:S01]  /*e540*/  @!P3 STG.E.U8 desc[UR14][R28.64+0x68], R7 ;  /* 0x000068071c00b986 */ /* 0x0001e2000c10110e */
[----:B------:R-:W-:Y:S01]  /*e550*/  ISETP.LT.OR P2, PT, R41, 0x72, !P1 ;  /* 0x000000722900780c */ /* 0x000fe20004f41670 */
[----:B------:R-:W-:Y:S01]  /*e560*/  FMUL R2, R219, UR20 ;  /* 0x00000014db027c20 */ /* 0x000fe20008400000 */
[----:B------:R-:W-:Y:S02]  /*e570*/  ISETP.LT.OR P3, PT, R41, 0x71, !P1 ;  /* 0x000000712900780c */ /* 0x000fe40004f61670 */
[----:B------:R-:W-:Y:S02]  /*e580*/  F2FP.SATFINITE.E5M2.F32.PACK_AB_MERGE_C R11, RZ, R0, RZ ;  /* 0x00000000ff0b723e */ /* 0x000fe400048060ff */
[----:B------:R-:W-:-:S03]  /*e590*/  F2FP.SATFINITE.E5M2.F32.PACK_AB_MERGE_C R5, RZ, R2, RZ ;  /* 0x00000002ff05723e */ /* 0x000fc600048060ff */
[----:B------:R-:W-:Y:S01]  /*e5a0*/  @!P5 STG.E.U8 desc[UR14][R30.64+0x68], R11 ;  /* 0x0000680b1e00d986 */ /* 0x000fe2000c10110e */
[----:B------:R-:W-:-:S03]  /*e5b0*/  ISETP.LT.OR P5, PT, R41, 0x71, !P0 ;  /* 0x000000712900780c */ /* 0x000fc600047a1670 */
[----:B------:R-:W-:Y:S01]  /*e5c0*/  @!P6 STG.E.U8 desc[UR14][R30.64+0x69], R5 ;  /* 0x000069051e00e986 */ /* 0x000fe2000c10110e */
[----:B------:R-:W-:Y:S01]  /*e5d0*/  ISETP.LT.OR P6, PT, R41, 0x72, !P0 ;  /* 0x000000722900780c */ /* 0x000fe200047c1670 */
[----:B------:R-:W-:-:S05]  /*e5e0*/  FMUL R0, R221, UR20 ;  /* 0x00000014dd007c20 */ /* 0x000fca0008400000 */
[----:B0-----:R-:W-:-:S05]  /*e5f0*/  F2FP.SATFINITE.E5M2.F32.PACK_AB_MERGE_C R7, RZ, R0, RZ ;  /* 0x00000000ff07723e */ /* 0x001fca00048060ff */
[----:B------:R0:W-:Y:S01]  /*e600*/  @!P3 STG.E.U8 desc[UR14][R28.64+0x70], R7 ;  /* 0x000070071c00b986 */ /* 0x0001e2000c10110e */
[C---:B------:R-:W-:Y:S02]  /*e610*/  ISETP.LT.OR P3, PT, R41.reuse, 0x79, !P0 ;  /* 0x000000792900780c */ /* 0x040fe40004761670 */
[----:B------:R-:W-:Y:S01]  /*e620*/  ISETP.LT.OR P0, PT, R41, 0x7a, !P0 ;  /* 0x0000007a2900780c */ /* 0x000fe20004701670 */
[----:B--2---:R-:W-:-:S05]  /*e630*/  FMUL R3, R220, UR20 ;  /* 0x00000014dc037c20 */ /* 0x004fca0008400000 */
[----:B------:R-:W-:-:S05]  /*e640*/  F2FP.SATFINITE.E5M2.F32.PACK_AB_MERGE_C R9, RZ, R3, RZ ;  /* 0x00000003ff09723e */ /* 0x000fca00048060ff */
[----:B------:R1:W-:Y:S01]  /*e650*/  @!P2 STG.E.U8 desc[UR14][R28.64+0x71], R9 ;  /* 0x000071091c00a986 */ /* 0x0003e2000c10110e */
[C---:B------:R-:W-:Y:S02]  /*e660*/  ISETP.LT.OR P2, PT, R41.reuse, 0x79, !P1 ;  /* 0x000000792900780c */ /* 0x040fe40004f41670 */
[----:B------:R-:W-:Y:S01]  /*e670*/  ISETP.LT.OR P1, PT, R41, 0x7a, !P1 ;  /* 0x0000007a2900780c */ /* 0x000fe20004f21670 */
[----:B------:R-:W-:-:S05]  /*e680*/  FMUL R0, R222, UR20 ;  /* 0x00000014de007c20 */ /* 0x000fca0008400000 */
[----:B------:R-:W-:-:S05]  /*e690*/  F2FP.SATFINITE.E5M2.F32.PACK_AB_MERGE_C R13, RZ, R0, RZ ;  /* 0x00000000ff0d723e */ /* 0x000fca00048060ff */
[----:B------:R2:W-:Y:S01]  /*e6a0*/  @!P5 STG.E.U8 desc[UR14][R30.64+0x70], R13 ;  /* 0x0000700d1e00d986 */ /* 0x0005e2000c10110e */
[----:B------:R-:W-:Y:S01]  /*e6b0*/  FMUL R0, R223, UR20 ;  /* 0x00000014df007c20 */ /* 0x000fe20008400000 */
[----:B---3--:R-:W-:Y:S01]  /*e6c0*/  FMUL R2, R225, UR20 ;  /* 0x00000014e1027c20 */ /* 0x008fe20008400000 */
[----:B----4-:R-:W-:-:S03]  /*e6d0*/  FMUL R3, R224, UR20 ;  /* 0x00000014e0037c20 */ /* 0x010fc60008400000 */
[----:B0-----:R-:W-:Y:S01]  /*e6e0*/  F2FP.SATFINITE.E5M2.F32.PACK_AB_MERGE_C R7, RZ, R0, RZ ;  /* 0x00000000ff07723e */ /* 0x001fe200048060ff */
[----:B------:R-:W-:Y:S01]  /*e6f0*/  FMUL R4, R226, UR20 ;  /* 0x00000014e2047c20 */ /* 0x000fe20008400000 */
[----:B------:R-:W-:Y:S01]  /*e700*/  FMUL R5, R227, UR20 ;  /* 0x00000014e3057c20 */ /* 0x000fe20008400000 */
[----:B-1----:R-:W-:Y:S02]  /*e710*/  F2FP.SATFINITE.E5M2.F32.PACK_AB_MERGE_C R9, RZ, R2, RZ ;  /* 0x00000002ff09723e */ /* 0x002fe400048060ff */
[----:B------:R-:W-:Y:S02]  /*e720*/  F2FP.SATFINITE.E5M2.F32.PACK_AB_MERGE_C R3, RZ, R3, RZ ;  /* 0x00000003ff03723e */ /* 0x000fe400048060ff */
[----:B------:R-:W-:Y:S02]  /*e730*/  F2FP.SATFINITE.E5M2.F32.PACK_AB_MERGE_C R11, RZ, R4, RZ ;  /* 0x00000004ff0b723e */ /* 0x000fe400048060ff */
[----:B------:R-:W-:Y:S01]  /*e740*/  F2FP.SATFINITE.E5M2.F32.PACK_AB_MERGE_C R5, RZ, R5, RZ ;  /* 0x00000005ff05723e */ /* 0x000fe200048060ff */
[----:B------:R2:W-:Y:S04]  /*e750*/  @!P6 STG.E.U8 desc[UR14][R30.64+0x71], R7 ;  /* 0x000071071e00e986 */ /* 0x0005e8000c10110e */
[----:B------:R2:W-:Y:S04]  /*e760*/  @!P2 STG.E.U8 desc[UR14][R28.64+0x78], R9 ;  /* 0x000078091c00a986 */ /* 0x0005e8000c10110e */
[----:B------:R2:W-:Y:S04]  /*e770*/  @!P1 STG.E.U8 desc[UR14][R28.64+0x79], R3 ;  /* 0x000079031c009986 */ /* 0x0005e8000c10110e */
[----:B------:R2:W-:Y:S04]  /*e780*/  @!P3 STG.E.U8 desc[UR14][R30.64+0x78], R11 ;  /* 0x0000780b1e00b986 */ /* 0x0005e8000c10110e */
[----:B------:R2:W-:Y:S02]  /*e790*/  @!P0 STG.E.U8 desc[UR14][R30.64+0x79], R5 ;  /* 0x000079051e008986 */ /* 0x0005e4000c10110e */
.L_x_295:
[----:B------:R-:W-:Y:S05]  /*e7a0*/  BSYNC B0 ;  /* 0x0000000000007941 */ /* 0x000fea0003800000 */
.L_x_37:
[----:B0-2---:R-:W2:Y:S04]  /*e7b0*/  LDL.LU R3, [R1+0x80] ;  /* 0x0000800001037983 */ /* 0x005ea80000300800 */
[----:B-----5:R-:W2:Y:S01]  /*e7c0*/  LDL.LU R2, [R1+0x84] ;  /* 0x0000840001027983 */ /* 0x020ea20000300800 */
[----:B------:R-:W-:Y:S01]  /*e7d0*/  ULDC UR6, c[0x0][0xc] ;  /* 0x0000030000067ab9 */ /* 0x000fe20000000800 */
[----:B------:R-:W-:Y:S01]  /*e7e0*/  ULDC UR7, c[0x0][0x10] ;  /* 0x0000040000077ab9 */ /* 0x000fe20000000800 */
[----:B------:R-:W2:Y:S01]  /*e7f0*/  LDC R5, c[0x0][0x14] ;  /* 0x00000500ff057b82 */ /* 0x000ea20000000800 */
[----:B------:R-:W-:Y:S01]  /*e800*/  UIMAD.WIDE.U32 UR6, UR6, UR7, URZ ;  /* 0x00000007060672a5 */ /* 0x000fe2000f8e003f */
[----:B------:R-:W-:Y:S01]  /*e810*/  PRMT R0, RZ, 0x7610, R0 ;  /* 0x00007610ff007816 */ /* 0x000fe20000000000 */
[----:B------:R-:W-:-:S04]  /*e820*/  UMOV UR22, 0xffffffff ;  /* 0xffffffff00167882 */ /* 0x000fc80000000000 */
[----:B--2---:R-:W-:-:S04]  /*e830*/  IMAD.WIDE.U32 R2, R5, UR6, R2 ;  /* 0x0000000605027c25 */ /* 0x004fc8000f8e0002 */
[----:B------:R-:W-:Y:S01]  /*e840*/  IMAD R5, R5, UR7, RZ ;  /* 0x0000000705057c24 */ /* 0x000fe2000f8e02ff */
[----:B------:R-:W-:Y:S01]  /*e850*/  ULDC.64 UR6, c[0x0][0x650] ;  /* 0x0001940000067ab9 */ /* 0x000fe20000000a00 */
[----:B------:R-:W-:Y:S01]  /*e860*/  IMAD.MOV.U32 R19, RZ, RZ, R2 ;  /* 0x000000ffff137224 */ /* 0x000fe200078e0002 */
[----:B------:R-:W-:Y:S01]  /*e870*/  ISETP.GE.U32.AND P0, PT, R2, UR6, PT ;  /* 0x0000000602007c0c */ /* 0x000fe2000bf06070 */
[----:B------:R-:W-:Y:S02]  /*e880*/  IMAD.IADD R22, R3, 0x1, R5 ;  /* 0x0000000103167824 */ /* 0x000fe400078e0205 */
[----:B------:R-:W-:-:S03]  /*e890*/  IMAD.MOV.U32 R2, RZ, RZ, -0x1 ;  /* 0xffffffffff027424 */ /* 0x000fc600078e00ff */
[----:B------:R0:W-:Y:S01]  /*e8a0*/  STL [R1+0x80], R22 ;  /* 0x0000801601007387 */ /* 0x0001e20000100800 */
[----:B------:R-:W-:-:S03]  /*e8b0*/  ISETP.GE.U32.AND.EX P0, PT, R22, UR7, PT, P0 ;  /* 0x0000000716007c0c */ /* 0x000fc6000bf06100 */
[----:B------:R0:W-:Y:S04]  /*e8c0*/  STL [R1+0x84], R19 ;  /* 0x0000841301007387 */ /* 0x0001e80000100800 */
[----:B------:R0:W-:Y:S06]  /*e8d0*/  STL [R1+0x88], R2 ;  /* 0x0000880201007387 */ /* 0x0001ec0000100800 */
[----:B------:R-:W-:Y:S05]  /*e8e0*/  @P0 BRA `(.L_x_296) ;  /* 0x00000004006c0947 */ /* 0x000fea0003800000 */
[----:B------:R-:W2:Y:S01]  /*e8f0*/  S2R R14, SR_CTAID.X ;  /* 0x00000000000e7919 */ /* 0x000ea20000002500 */
[----:B------:R-:W5:Y:S01]  /*e900*/  LDC.64 R8, c[0x0][0x628] ;  /* 0x00018a00ff087b82 */ /* 0x000f620000000a00 */
[----:B------:R-:W-:Y:S01]  /*e910*/  ULDC UR6, c[0x0][0x150] ;  /* 0x0000540000067ab9 */ /* 0x000fe20000000800 */
[----:B------:R-:W-:Y:S01]  /*e920*/  IMAD.MOV.U32 R6, RZ, RZ, R19 ;  /* 0x000000ffff067224 */ /* 0x000fe200078e0013 */
[----:B------:R-:W0:Y:S01]  /*e930*/  S2R R16, SR_CTAID.Y ;  /* 0x0000000000107919 */ /* 0x000e220000002600 */
[----:B------:R-:W-:-:S04]  /*e940*/  IMAD.MOV.U32 R7, RZ, RZ, R22 ;  /* 0x000000ffff077224 */ /* 0x000fc800078e0016 */
[----:B------:R-:W0:Y:S08]  /*e950*/  LDC R17, c[0x0][0x144] ;  /* 0x00005100ff117b82 */ /* 0x000e300000000800 */
[----:B------:R-:W0:Y:S08]  /*e960*/  LDC R10, c[0x0][0x630] ;  /* 0x00018c00ff0a7b82 */ /* 0x000e300000000800 */
[----:B------:R-:W0:Y:S01]  /*e970*/  LDC.64 R12, c[0x0][0x620] ;  /* 0x00018800ff0c7b82 */ /* 0x000e220000000a00 */
[----:B-----5:R-:W-:-:S04]  /*e980*/  ISETP.NE.U32.AND P0, PT, R8, RZ, PT ;  /* 0x000000ff0800720c */ /* 0x020fc80003f05070 */
[----:B------:R-:W-:Y:S02]  /*e990*/  ISETP.NE.AND.EX P0, PT, R9, RZ, PT, P0 ;  /* 0x000000ff0900720c */ /* 0x000fe40003f05300 */
[----:B--2---:R-:W-:-:S05]  /*e9a0*/  I2FP.F32.U32 R0, R14 ;  /* 0x0000000e00007245 */ /* 0x004fca0000201000 */
[----:B------:R-:W-:-:S04]  /*e9b0*/  FMUL R0, R0, UR6 ;  /* 0x0000000600007c20 */ /* 0x000fc80008400000 */
[----:B------:R2:W0:Y:S02]  /*e9c0*/  F2I.U32.TRUNC.NTZ R15, R0 ;  /* 0x00000000000f7305 */ /* 0x000424000020f000 */
[----:B------:R-:W-:Y:S05]  /*e9d0*/  @!P0 BRA `(.L_x_297) ;  /* 0x0000000000288947 */ /* 0x000fea0003800000 */
[----:B--2---:R-:W2:Y:S02]  /*e9e0*/  LDC R0, c[0x0][0x634] ;  /* 0x00018d00ff007b82 */ /* 0x004ea40000000800 */
[----:B--2---:R-:W-:-:S05]  /*e9f0*/  IADD3 R7, P0, R19, R0, RZ ;  /* 0x0000000013077210 */ /* 0x004fca0007f1e0ff */
[----:B------:R-:W-:-:S04]  /*ea00*/  IMAD.X R11, RZ, RZ, R22, P0 ;  /* 0x000000ffff0b7224 */ /* 0x000fc800000e0616 */
[----:B0-----:R-:W-:-:S04]  /*ea10*/  IMAD.WIDE.U32 R2, R11, R8, RZ ;  /* 0x000000080b027225 */ /* 0x001fc800078e00ff */
[----:B------:R-:W-:-:S04]  /*ea20*/  IMAD.WIDE.U32 R4, P0, R7, R9, R2 ;  /* 0x0000000907047225 */ /* 0x000fc80007800002 */
[----:B------:R-:W-:-:S04]  /*ea30*/  IMAD.WIDE.U32 R2, R7, R8, RZ ;  /* 0x0000000807027225 */ /* 0x000fc800078e00ff */
[----:B------:R-:W-:Y:S01]  /*ea40*/  IMAD.X R7, RZ, RZ, RZ, P0 ;  /* 0x000000ffff077224 */ /* 0x000fe200000e06ff */
[----:B------:R-:W-:Y:S01]  /*ea50*/  IADD3 RZ, P0, R3, R4, RZ ;  /* 0x0000000403ff7210 */ /* 0x000fe20007f1e0ff */
[----:B------:R-:W-:-:S04]  /*ea60*/  IMAD.MOV.U32 R6, RZ, RZ, R5 ;  /* 0x000000ffff067224 */ /* 0x000fc800078e0005 */
[----:B------:R-:W-:-:S08]  /*ea70*/  IMAD.WIDE.U32.X R6, R11, R9, R6, P0 ;  /* 0x000000090b067225 */ /* 0x000fd000000e0406 */
.L_x_297:
[-CC-:B0-----:R-:W-:Y:S01]  /*ea80*/  SHF.R.U64 R24, R6, R10.reuse, R7.reuse ;  /* 0x0000000a06187219 */ /* 0x181fe20000001207 */
[----:B------:R-:W0:Y:S01]  /*ea90*/  LDC.64 R20, c[0x0][0x640] ;  /* 0x00019000ff147b82 */ /* 0x000e220000000a00 */
[----:B--2---:R-:W-:Y:S01]  /*eaa0*/  SHF.R.U32.HI R0, RZ, R10, R7 ;  /* 0x0000000aff007219 */ /* 0x004fe20000011607 */
[----:B------:R-:W-:Y:S01]  /*eab0*/  IMAD.MOV.U32 R2, RZ, RZ, R19 ;  /* 0x000000ffff027224 */ /* 0x000fe200078e0013 */
[----:B------:R-:W-:Y:S01]  /*eac0*/  IADD3 R5, P0, RZ, -R24, RZ ;  /* 0x80000018ff057210 */ /* 0x000fe20007f1e0ff */
[----:B------:R-:W-:Y:S01]  /*ead0*/  IMAD.MOV R15, RZ, RZ, -R15 ;  /* 0x000000ffff0f7224 */ /* 0x000fe200078e0a0f */
[----:B------:R-:W-:Y:S01]  /*eae0*/  ULDC UR6, c[0x0][0x154] ;  /* 0x0000550000067ab9 */ /* 0x000fe20000000800 */
[----:B------:R-:W-:Y:S02]  /*eaf0*/  IMAD.MOV.U32 R7, RZ, RZ, 0x1 ;  /* 0x00000001ff077424 */ /* 0x000fe400078e00ff */
[----:B------:R-:W2:Y:S01]  /*eb00*/  LDC R4, c[0x0][0x618] ;  /* 0x00018600ff047b82 */ /* 0x000ea20000000800 */
[----:B------:R-:W-:-:S02]  /*eb10*/  IMAD.X R3, RZ, RZ, ~R0, P0 ;  /* 0x000000ffff037224 */ /* 0x000fc400000e0e00 */
[----:B------:R-:W-:Y:S02]  /*eb20*/  IMAD R15, R17, R15, R14 ;  /* 0x0000000f110f7224 */ /* 0x000fe400078e020e */
[-C--:B------:R-:W-:Y:S02]  /*eb30*/  IMAD R0, R3, R12.reuse, RZ ;  /* 0x0000000c03007224 */ /* 0x080fe400078e02ff */
[----:B------:R-:W-:Y:S01]  /*eb40*/  IMAD.MOV.U32 R3, RZ, RZ, R22 ;  /* 0x000000ffff037224 */ /* 0x000fe200078e0016 */
[----:B------:R-:W5:Y:S01]  /*eb50*/  LDC R6, c[0x0][0x608] ;  /* 0x00018200ff067b82 */ /* 0x000f620000000800 */
[----:B------:R-:W-:-:S04]  /*eb60*/  IMAD.WIDE.U32 R2, R5, R12, R2 ;  /* 0x0000000c05027225 */ /* 0x000fc800078e0002 */
[----:B------:R-:W-:-:S03]  /*eb70*/  IMAD R5, R5, R13, R0 ;  /* 0x0000000d05057224 */ /* 0x000fc600078e0200 */
[----:B------:R-:W1:Y:S01]  /*eb80*/  LDC R18, c[0x0][0x658] ;  /* 0x00019600ff127b82 */ /* 0x000e620000000800 */
[----:B------:R-:W-:Y:S01]  /*eb90*/  I2FP.F32.U32 R0, R16 ;  /* 0x0000001000007245 */ /* 0x000fe20000201000 */
[----:B------:R-:W-:Y:S01]  /*eba0*/  IMAD.IADD R3, R3, 0x1, R5 ;  /* 0x0000000103037824 */ /* 0x000fe200078e0205 */
[----:B0-----:R-:W-:Y:S01]  /*ebb0*/  ISETP.NE.U32.AND P0, PT, R20, RZ, PT ;  /* 0x000000ff1400720c */ /* 0x001fe20003f05070 */
[----:B------:R-:W-:Y:S02]  /*ebc0*/  IMAD.MOV.U32 R5, RZ, RZ, -0x1 ;  /* 0xffffffffff057424 */ /* 0x000fe400078e00ff */
[----:B------:R-:W-:Y:S02]  /*ebd0*/  FMUL R0, R0, UR6 ;  /* 0x0000000600007c20 */ /* 0x000fe40008400000 */
[----:B------:R-:W0:Y:S01]  /*ebe0*/  LDC R13, c[0x0][0x148] ;  /* 0x00005200ff0d7b82 */ /* 0x000e220000000800 */
[----:B--2---:R-:W-:Y:S01]  /*ebf0*/  SHF.R.U64 R10, R2, R4, R3 ;  /* 0x00000004020a7219 */ /* 0x004fe20000001203 */
[----:B------:R2:W0:Y:S01]  /*ec00*/  F2I.U32.TRUNC.NTZ R12, R0 ;  /* 0x00000000000c7305 */ /* 0x000422000020f000 */
[----:B------:R-:W-:-:S02]  /*ec10*/  ISETP.NE.AND.EX P0, PT, R21, RZ, PT, P0 ;  /* 0x000000ff1500720c */ /* 0x000fc40003f05300 */
[----:B------:R-:W-:-:S03]  /*ec20*/  SHF.R.U32.HI R3, RZ, R4, R3 ;  /* 0x00000004ff037219 */ /* 0x000fc60000011603 */
[----:B------:R-:W0:Y:S01]  /*ec30*/  LDC R14, c[0x0][0x600] ;  /* 0x00018000ff0e7b82 */ /* 0x000e220000000800 */
[-CC-:B-----5:R-:W-:Y:S02]  /*ec40*/  SHF.R.U64 R8, R10, R6.reuse, R3.reuse ;  /* 0x000000060a087219 */ /* 0x1a0fe40000001203 */
[----:B------:R-:W-:-:S05]  /*ec50*/  SHF.R.U32.HI R3, RZ, R6, R3 ;  /* 0x00000006ff037219 */ /* 0x000fca0000011603 */
[----:B------:R-:W0:Y:S01]  /*ec60*/  LDC R19, c[0x0][0x648] ;  /* 0x00019200ff137b82 */ /* 0x000e220000000800 */
[-CC-:B-1----:R-:W-:Y:S02]  /*ec70*/  SHF.R.U64 R11, R8, R18.reuse, R3.reuse ;  /* 0x00000012080b7219 */ /* 0x182fe40000001203 */
[-C--:B------:R-:W-:Y:S02]  /*ec80*/  SHF.L.U32 R5, R5, R18.reuse, RZ ;  /* 0x0000001205057219 */ /* 0x080fe400000006ff */
[-C--:B------:R-:W-:Y:S01]  /*ec90*/  SHF.R.U32.HI R3, RZ, R18.reuse, R3 ;  /* 0x00000012ff037219 */ /* 0x080fe20000011603 */
[----:B------:R-:W-:Y:S01]  /*eca0*/  IMAD.MOV.U32 R2, RZ, RZ, R11 ;  /* 0x000000ffff027224 */ /* 0x000fe200078e000b */
[----:B------:R-:W-:Y:S01]  /*ecb0*/  SHF.L.U32 R40, R7, R18, RZ ;  /* 0x0000001207287219 */ /* 0x000fe200000006ff */
[----:B------:R-:W1:Y:S01]  /*ecc0*/  LDC R22, c[0x0][0x638] ;  /* 0x00018e00ff167b82 */ /* 0x000e620000000800 */
[----:B------:R-:W-:-:S07]  /*ecd0*/  LOP3.LUT R17, RZ, R5, RZ, 0x33, !PT ;  /* 0x00000005ff117212 */ /* 0x000fce00078e33ff */
[----:B------:R-:W0:Y:S01]  /*ece0*/  LDC R23, c[0x0][0x610] ;  /* 0x00018400ff177b82 */ /* 0x000e220000000800 */
[----:B--2---:R-:W-:Y:S05]  /*ecf0*/  @!P0 BRA `(.L_x_298) ;  /* 0x0000000000288947 */ /* 0x004fea0003800000 */
[----:B------:R-:W2:Y:S02]  /*ed00*/  LDC R0, c[0x0][0x64c] ;  /* 0x00019300ff007b82 */ /* 0x000ea40000000800 */
[----:B--2---:R-:W-:-:S05]  /*ed10*/  IADD3 R7, P0, R11, R0, RZ ;  /* 0x000000000b077210 */ /* 0x004fca0007f1e0ff */
        /* <DEDUP_REMOVED lines=8> */
.L_x_298:
[----:B0-----:R-:W-:Y:S01]  /*eda0*/  SHF.R.U64 R0, R2, R19, R3 ;  /* 0x0000001302007219 */ /* 0x001fe20000001203 */
[----:B------:R-:W-:Y:S01]  /*edb0*/  VIADD R3, R14, 0xffffffff ;  /* 0xffffffff0e037836 */ /* 0x000fe20000000000 */
[----:B------:R-:W-:Y:S01]  /*edc0*/  LOP3.LUT R5, R8, R17, RZ, 0xc0, !PT ;  /* 0x0000001108057212 */ /* 0x000fe200078ec0ff */
[----:B------:R-:W-:Y:S01]  /*edd0*/  IMAD.MOV R12, RZ, RZ, -R12 ;  /* 0x000000ffff0c7224 */ /* 0x000fe200078e0a0c */
[----:B------:R-:W-:Y:S01]  /*ede0*/  R2UR UR22, R24 ;  /* 0x00000000181672ca */ /* 0x000fe200000e0000 */
[----:B------:R-:W-:Y:S01]  /*edf0*/  IMAD.MOV R2, RZ, RZ, -R0 ;  /* 0x000000ffff027224 */ /* 0x000fe200078e0a00 */
[----:B------:R-:W-:Y:S01]  /*ee00*/  LOP3.LUT R3, R10, R3, RZ, 0xc0, !PT ;  /* 0x000000030a037212 */ /* 0x000fe200078ec0ff */
[----:B------:R-:W-:Y:S02]  /*ee10*/  IMAD R40, R40, R0, R5 ;  /* 0x0000000028287224 */ /* 0x000fe400078e0205 */
[----:B------:R-:W-:Y:S02]  /*ee20*/  @P4 IMAD R15, R13, R12, R16 ;  /* 0x0000000c0d0f4224 */ /* 0x000fe400078e0210 */
[----:B-1----:R-:W-:-:S02]  /*ee30*/  IMAD R0, R2, R22, R11 ;  /* 0x0000001602007224 */ /* 0x002fc400078e020b */
[----:B------:R-:W-:Y:S02]  /*ee40*/  IMAD R40, R40, R23, R15 ;  /* 0x0000001728287224 */ /* 0x000fe400078e020f */
[----:B------:R-:W-:Y:S02]  /*ee50*/  IMAD R3, R0, R14, R3 ;  /* 0x0000000e00037224 */ /* 0x000fe400078e0203 */
[----:B------:R-:W-:-:S03]  /*ee60*/  IMAD.MOV.U32 R0, RZ, RZ, 0x1 ;  /* 0x00000001ff007424 */ /* 0x000fc600078e00ff */
[----:B------:R-:W-:Y:S02]  /*ee70*/  SEL R2, R3, R40, !P4 ;  /* 0x0000002803027207 */ /* 0x000fe40006000000 */
[----:B------:R-:W-:-:S03]  /*ee80*/  SEL R40, R40, R3, !P4 ;  /* 0x0000000328287207 */ /* 0x000fc60006000000 */
[----:B------:R2:W-:Y:S04]  /*ee90*/  STL [R1+0x88], R2 ;  /* 0x0000880201007387 */ /* 0x0005e80000100800 */
.L_x_296:
[----:B------:R0:W-:Y:S01]  /*eea0*/  STL [R1+0x8c], R40 ;  /* 0x00008c2801007387 */ /* 0x0001e20000100800 */
[----:B------:R-:W-:-:S13]  /*eeb0*/  LOP3.LUT P0, RZ, R0, 0xff, RZ, 0xc0, !PT ;  /* 0x000000ff00ff7812 */ /* 0x000fda000780c0ff */
[----:B0-----:R-:W-:Y:S05]  /*eec0*/  @P0 BRA `(.L_x_299) ;  /* 0xffffff2400100947 */ /* 0x001fea000383ffff */
[----:B------:R-:W-:Y:S05]  /*eed0*/  EXIT ;  /* 0x000000000000794d */ /* 0x000fea0003800000 */
.L_x_7:
[----:B------:R-:W2:Y:S01]  /*eee0*/  LDL R22, [R1+0x84] ;  /* 0x0000840001167983 */ /* 0x000ea20000100800 */
[----:B------:R-:W-:-:S03]  /*eef0*/  ULDC.64 UR4, c[0x0][0x650] ;  /* 0x0001940000047ab9 */ /* 0x000fc60000000a00 */
[----:B0-----:R-:W3:Y:S01]  /*ef00*/  LDL R23, [R1+0x80] ;  /* 0x0000800001177983 */ /* 0x001ee20000100800 */
[----:B------:R-:W-:Y:S01]  /*ef10*/  PRMT R4, RZ, 0x7610, R4 ;  /* 0x00007610ff047816 */ /* 0x000fe20000000004 */
[----:B------:R-:W-:Y:S02]  /*ef20*/  IMAD.MOV.U32 R5, RZ, RZ, -0x1 ;  /* 0xffffffffff057424 */ /* 0x000fe400078e00ff */
[----:B------:R-:W-:Y:S02]  /*ef30*/  IMAD.MOV.U32 R7, RZ, RZ, -0x1 ;  /* 0xffffffffff077424 */ /* 0x000fe400078e00ff */
[----:B------:R-:W-:Y:S01]  /*ef40*/  IMAD.MOV.U32 R6, RZ, RZ, -0x1 ;  /* 0xffffffffff067424 */ /* 0x000fe200078e00ff */
[----:B--2---:R-:W-:-:S04]  /*ef50*/  ISETP.GE.U32.AND P0, PT, R22, UR4, PT ;  /* 0x0000000416007c0c */ /* 0x004fc8000bf06070 */
[----:B---3--:R-:W-:-:S13]  /*ef60*/  ISETP.GE.U32.AND.EX P0, PT, R23, UR5, PT, P0 ;  /* 0x0000000517007c0c */ /* 0x008fda000bf06100 */
[----:B------:R-:W-:Y:S05]  /*ef70*/  @P0 BRA `(.L_x_300) ;  /* 0x00000004002c0947 */ /* 0x000fea0003800000 */
[----:B------:R-:W0:Y:S01]  /*ef80*/  LDC.64 R14, c[0x0][0x628] ;  /* 0x00018a00ff0e7b82 */ /* 0x000e220000000a00 */
[----:B------:R-:W-:Y:S02]  /*ef90*/  IMAD.MOV.U32 R8, RZ, RZ, R22 ;  /* 0x000000ffff087224 */ /* 0x000fe400078e0016 */
[----:B------:R-:W-:-:S05]  /*efa0*/  IMAD.MOV.U32 R9, RZ, RZ, R23 ;  /* 0x000000ffff097224 */ /* 0x000fca00078e0017 */
[----:B------:R-:W1:Y:S08]  /*efb0*/  LDC R10, c[0x0][0x630] ;  /* 0x00018c00ff0a7b82 */ /* 0x000e700000000800 */
[----:B------:R-:W2:Y:S01]  /*efc0*/  LDC.64 R16, c[0x0][0x620] ;  /* 0x00018800ff107b82 */ /* 0x000ea20000000a00 */
[----:B0-----:R-:W-:-:S04]  /*efd0*/  ISETP.NE.U32.AND P0, PT, R14, RZ, PT ;  /* 0x000000ff0e00720c */ /* 0x001fc80003f05070 */
[----:B------:R-:W-:-:S13]  /*efe0*/  ISETP.NE.AND.EX P0, PT, R15, RZ, PT, P0 ;  /* 0x000000ff0f00720c */ /* 0x000fda0003f05300 */
[----:B-12---:R-:W-:Y:S05]  /*eff0*/  @!P0 BRA `(.L_x_301) ;  /* 0x0000000000288947 */ /* 0x006fea0003800000 */
[----:B------:R-:W0:Y:S02]  /*f000*/  LDC R4, c[0x0][0x634] ;  /* 0x00018d00ff047b82 */ /* 0x000e240000000800 */
[----:B0-----:R-:W-:-:S05]  /*f010*/  IADD3 R9, P0, R22, R4, RZ ;  /* 0x0000000416097210 */ /* 0x001fca0007f1e0ff */
        /* <DEDUP_REMOVED lines=8> */
.L_x_301:
[----:B------:R-:W0:Y:S01]  /*f0a0*/  LDC.64 R20, c[0x0][0x640] ;  /* 0x00019000ff147b82 */ /* 0x000e220000000a00 */
[-CC-:B------:R-:W-:Y:S02]  /*f0b0*/  SHF.R.U64 R14, R8, R10.reuse, R9.reuse ;  /* 0x0000000a080e7219 */ /* 0x180fe40000001209 */
[----:B------:R-:W-:Y:S02]  /*f0c0*/  SHF.R.U32.HI R4, RZ, R10, R9 ;  /* 0x0000000aff047219 */ /* 0x000fe40000011609 */
[----:B------:R-:W-:-:S03]  /*f0d0*/  IADD3 R7, P0, RZ, -R14, RZ ;  /* 0x8000000eff077210 */ /* 0x000fc60007f1e0ff */
[----:B------:R-:W1:Y:S02]  /*f0e0*/  LDC R8, c[0x0][0x618] ;  /* 0x00018600ff087b82 */ /* 0x000e640000000800 */
[----:B------:R-:W-:Y:S02]  /*f0f0*/  IMAD.X R5, RZ, RZ, ~R4, P0 ;  /* 0x000000ffff057224 */ /* 0x000fe400000e0e04 */
[----:B------:R-:W-:Y:S02]  /*f100*/  IMAD.MOV.U32 R4, RZ, RZ, R22 ;  /* 0x000000ffff047224 */ /* 0x000fe400078e0016 */
[-C--:B------:R-:W-:Y:S02]  /*f110*/  IMAD R6, R5, R16.reuse, RZ ;  /* 0x0000001005067224 */ /* 0x080fe400078e02ff */
[----:B------:R-:W2:Y:S01]  /*f120*/  LDC R18, c[0x0][0x608] ;  /* 0x00018200ff127b82 */ /* 0x000ea20000000800 */
[----:B------:R-:W-:Y:S02]  /*f130*/  IMAD.MOV.U32 R5, RZ, RZ, R23 ;  /* 0x000000ffff057224 */ /* 0x000fe400078e0017 */
[----:B------:R-:W-:-:S05]  /*f140*/  IMAD.WIDE.U32 R4, R7, R16, R4 ;  /* 0x0000001007047225 */ /* 0x000fca00078e0004 */
[----:B------:R-:W3:Y:S01]  /*f150*/  LDC R19, c[0x0][0x658] ;  /* 0x00019600ff137b82 */ /* 0x000ee20000000800 */
[----:B------:R-:W-:Y:S01]  /*f160*/  IMAD R7, R7, R17, R6 ;  /* 0x0000001107077224 */ /* 0x000fe200078e0206 */
[----:B0-----:R-:W-:Y:S01]  /*f170*/  ISETP.NE.U32.AND P0, PT, R20, RZ, PT ;  /* 0x000000ff1400720c */ /* 0x001fe20003f05070 */
[----:B------:R-:W-:Y:S02]  /*f180*/  IMAD.MOV.U32 R6, RZ, RZ, -0x1 ;  /* 0xffffffffff067424 */ /* 0x000fe400078e00ff */
[----:B------:R-:W-:Y:S01]  /*f190*/  IMAD.IADD R5, R5, 0x1, R7 ;  /* 0x0000000105057824 */ /* 0x000fe200078e0207 */
[----:B------:R-:W-:Y:S02]  /*f1a0*/  ISETP.NE.AND.EX P0, PT, R21, RZ, PT, P0 ;  /* 0x000000ff1500720c */ /* 0x000fe40003f05300 */
[----:B------:R-:W0:Y:S02]  /*f1b0*/  LDC R17, c[0x0][0x600] ;  /* 0x00018000ff117b82 */ /* 0x000e240000000800 */
[----:B-1----:R-:W-:-:S02]  /*f1c0*/  SHF.R.U64 R10, R4, R8, R5 ;  /* 0x00000008040a7219 */ /* 0x002fc40000001205 */
[----:B------:R-:W-:-:S04]  /*f1d0*/  SHF.R.U32.HI R5, RZ, R8, R5 ;  /* 0x00000008ff057219 */ /* 0x000fc80000011605 */
[----:B------:R-:W1:Y:S01]  /*f1e0*/  LDC R22, c[0x0][0x648] ;  /* 0x00019200ff167b82 */ /* 0x000e620000000800 */
[-CC-:B--2---:R-:W-:Y:S02]  /*f1f0*/  SHF.R.U64 R15, R10, R18.reuse, R5.reuse ;  /* 0x000000120a0f7219 */ /* 0x184fe40000001205 */
[----:B------:R-:W-:Y:S01]  /*f200*/  SHF.R.U32.HI R4, RZ, R18, R5 ;  /* 0x00000012ff047219 */ /* 0x000fe20000011605 */
[----:B------:R-:W-:-:S04]  /*f210*/  IMAD.MOV.U32 R18, RZ, RZ, 0x1 ;  /* 0x00000001ff127424 */ /* 0x000fc800078e00ff */
[----:B------:R-:W2:Y:S01]  /*f220*/  LDC R23, c[0x0][0x638] ;  /* 0x00018e00ff177b82 */ /* 0x000ea20000000800 */
[-CC-:B---3--:R-:W-:Y:S02]  /*f230*/  SHF.R.U64 R16, R15, R19.reuse, R4.reuse ;  /* 0x000000130f107219 */ /* 0x188fe40000001204 */
[-C--:B------:R-:W-:Y:S02]  /*f240*/  SHF.L.U32 R6, R6, R19.reuse, RZ ;  /* 0x0000001306067219 */ /* 0x080fe400000006ff */
[----:B------:R-:W-:Y:S01]  /*f250*/  SHF.R.U32.HI R5, RZ, R19, R4 ;  /* 0x00000013ff057219 */ /* 0x000fe20000011604 */
[----:B------:R-:W-:Y:S01]  /*f260*/  IMAD.MOV.U32 R4, RZ, RZ, R16 ;  /* 0x000000ffff047224 */ /* 0x000fe200078e0010 */
[----:B------:R-:W-:Y:S01]  /*f270*/  LOP3.LUT R24, RZ, R6, RZ, 0x33, !PT ;  /* 0x00000006ff187212 */ /* 0x000fe200078e33ff */
[----:B------:R-:W3:Y:S01]  /*f280*/  LDC R25, c[0x0][0x610] ;  /* 0x00018400ff197b82 */ /* 0x000ee20000000800 */
[----:B------:R-:W-:Y:S05]  /*f290*/  @!P0 BRA `(.L_x_302) ;  /* 0x0000000000288947 */ /* 0x000fea0003800000 */
        /* <DEDUP_REMOVED lines=10> */
.L_x_302:
[----:B-1----:R-:W-:Y:S01]  /*f340*/  SHF.R.U64 R4, R4, R22, R5 ;  /* 0x0000001604047219 */ /* 0x002fe20000001205 */
[----:B0-----:R-:W-:Y:S01]  /*f350*/  VIADD R7, R17, 0xffffffff ;  /* 0xffffffff11077836 */ /* 0x001fe20000000000 */
[----:B------:R-:W-:Y:S01]  /*f360*/  SHF.L.U32 R18, R18, R19, RZ ;  /* 0x0000001312127219 */ /* 0x000fe200000006ff */
[----:B------:R-:W-:Y:S01]  /*f370*/  @P4 IMAD R0, R11, R12, R2 ;  /* 0x0000000c0b004224 */ /* 0x000fe200078e0202 */
[----:B------:R-:W-:Y:S01]  /*f380*/  LOP3.LUT R3, R15, R24, RZ, 0xc0, !PT ;  /* 0x000000180f037212 */ /* 0x000fe200078ec0ff */
[----:B------:R-:W-:Y:S01]  /*f390*/  IMAD.MOV R5, RZ, RZ, -R4 ;  /* 0x000000ffff057224 */ /* 0x000fe200078e0a04 */
[----:B------:R-:W-:Y:S01]  /*f3a0*/  LOP3.LUT R7, R10, R7, RZ, 0xc0, !PT ;  /* 0x000000070a077212 */ /* 0x000fe200078ec0ff */
[----:B------:R-:W-:Y:S02]  /*f3b0*/  IMAD.MOV.U32 R6, RZ, RZ, R14 ;  /* 0x000000ffff067224 */ /* 0x000fe400078e000e */
[----:B------:R-:W-:Y:S02]  /*f3c0*/  IMAD R3, R18, R4, R3 ;  /* 0x0000000412037224 */ /* 0x000fe400078e0203 */
[----:B--2---:R-:W-:-:S02]  /*f3d0*/  IMAD R2, R5, R23, R16 ;  /* 0x0000001705027224 */ /* 0x004fc400078e0210 */
[----:B---3--:R-:W-:Y:S02]  /*f3e0*/  IMAD R0, R3, R25, R0 ;  /* 0x0000001903007224 */ /* 0x008fe400078e0200 */
[----:B------:R-:W-:Y:S02]  /*f3f0*/  IMAD R5, R2, R17, R7 ;  /* 0x0000001102057224 */ /* 0x000fe400078e0207 */
[----:B------:R-:W-:-:S03]  /*f400*/  IMAD.MOV.U32 R4, RZ, RZ, 0x1 ;  /* 0x00000001ff047424 */ /* 0x000fc600078e00ff */
[----:B------:R-:W-:Y:S02]  /*f410*/  SEL R7, R5, R0, !P4 ;  /* 0x0000000005077207 */ /* 0x000fe40006000000 */
[----:B------:R-:W-:-:S07]  /*f420*/  SEL R5, R0, R5, !P4 ;  /* 0x0000000500057207 */ /* 0x000fce0006000000 */
.L_x_300:
[----:B------:R-:W-:-:S08]  /*f430*/  NOP ;  /* 0x0000000000007918 */ /* 0x000fd00000000000 */
[----:B------:R-:W0:-:S00]  /*f440*/  USETMAXREG.DEALLOC.CTAPOOL 0x28 ;  /* 0x00000028000079c8 */ /* 0x000e0000080e0500 */
[----:B------:R-:W-:-:S13]  /*f450*/  ISETP.NE.AND P0, PT, RZ, UR8, PT ;  /* 0x00000008ff007c0c */ /* 0x000fda000bf05270 */
[----:B------:R-:W-:Y:S05]  /*f460*/  @P0 EXIT ;  /* 0x000000000000094d */ /* 0x000fea0003800000 */
[----:B0-----:R-:W-:Y:S01]  /*f470*/  LOP3.LUT P0, RZ, R4, 0xff, RZ, 0xc0, !PT ;  /* 0x000000ff04ff7812 */ /* 0x001fe2000780c0ff */
[----:B------:R-:W-:Y:S02]  /*f480*/  IMAD.MOV.U32 R0, RZ, RZ, 0x1 ;  /* 0x00000001ff007424 */ /* 0x000fe400078e00ff */
[----:B------:R-:W-:-:S10]  /*f490*/  IMAD.MOV.U32 R8, RZ, RZ, RZ ;  /* 0x000000ffff087224 */ /* 0x000fd400078e00ff */
[----:B------:R-:W-:Y:S05]  /*f4a0*/  @!P0 BRA `(.L_x_303) ;  /* 0x0000000c009c8947 */ /* 0x000fea0003800000 */
[----:B------:R-:W0:Y:S01]  /*f4b0*/  S2UR UR8, SR_CgaCtaId ;  /* 0x00000000000879c3 */ /* 0x000e220000008800 */
[----:B------:R-:W-:Y:S01]  /*f4c0*/  ULDC UR4, c[0x0][0x28c] ;  /* 0x0000a30000047ab9 */ /* 0x000fe20000000800 */
[----:B------:R-:W-:Y:S01]  /*f4d0*/  ULDC UR5, c[0x0][0x600] ;  /* 0x0001800000057ab9 */ /* 0x000fe20000000800 */
[----:B------:R-:W-:Y:S01]  /*f4e0*/  UIADD3 UR14, UR4, 0x3f, URZ ;  /* 0x0000003f040e7890 */ /* 0x000fe2000fffe03f */
[----:B------:R-:W-:Y:S01]  /*f4f0*/  BSSY B0, `(.L_x_303) ;  /* 0x00000e2000007945 */ /* 0x000fe20003800000 */
[----:B------:R-:W-:Y:S01]  /*f500*/  ULDC UR11, c[0x0][0x658] ;  /* 0x00019600000b7ab9 */ /* 0x000fe20000000800 */
[----:B------:R-:W-:Y:S01]  /*f510*/  UMOV UR12, 0xffffffff ;  /* 0xffffffff000c7882 */ /* 0x000fe20000000000 */
[----:B------:R-:W-:Y:S01]  /*f520*/  UMOV UR16, 0x1 ;  /* 0x0000000100107882 */ /* 0x000fe20000000000 */
[----:B------:R-:W-:Y:S01]  /*f530*/  USHF.R.S32.HI UR15, URZ, 0x1f, UR14 ;  /* 0x0000001f3f0f7899 */ /* 0x000fe2000801140e */
[----:B------:R-:W-:Y:S01]  /*f540*/  IMAD.MOV.U32 R9, RZ, RZ, 0x1 ;  /* 0x00000001ff097424 */ /* 0x000fe200078e00ff */
[----:B------:R-:W-:Y:S01]  /*f550*/  ULDC UR9, c[0x0][0xc] ;  /* 0x0000030000097ab9 */ /* 0x000fe20000000800 */
[----:B------:R-:W-:Y:S01]  /*f560*/  UIADD3 UR4, UR5, -0x1, URZ ;  /* 0xffffffff05047890 */ /* 0x000fe2000fffe03f */
[----:B------:R-:W-:Y:S01]  /*f570*/  IMAD.MOV.U32 R0, RZ, RZ, 0x1 ;  /* 0x00000001ff007424 */ /* 0x000fe200078e00ff */
[----:B------:R-:W-:Y:S01]  /*f580*/  USHF.L.U32 UR18, UR12, UR11, URZ ;  /* 0x0000000b0c127299 */ /* 0x000fe2000800063f */
[----:B------:R-:W-:Y:S01]  /*f590*/  IMAD.MOV.U32 R8, RZ, RZ, RZ ;  /* 0x000000ffff087224 */ /* 0x000fe200078e00ff */
[----:B------:R-:W-:Y:S01]  /*f5a0*/  USHF.L.U32 UR5, UR16, UR11, URZ ;  /* 0x0000000b10057299 */ /* 0x000fe2000800063f */
[----:B------:R-:W-:Y:S01]  /*f5b0*/  ULDC UR12, c[0x0][0x10] ;  /* 0x00000400000c7ab9 */ /* 0x000fe20000000800 */
[----:B------:R-:W-:Y:S01]  /*f5c0*/  ULEA.HI UR15, UR15, UR14, URZ, 0x6 ;  /* 0x0000000e0f0f7291 */ /* 0x000fe2000f8f303f */
[----:B------:R-:W-:Y:S01]  /*f5d0*/  UMOV UR22, 0x5 ;  /* 0x0000000500167882 */ /* 0x000fe20000000000 */
[----:B------:R-:W-:-:S02]  /*f5e0*/  ULOP3.LUT UR29, UR13, 0x2, URZ, 0xfc, !UPT ;  /* 0x000000020d1d7892 */ /* 0x000fc4000f8efc3f */
[----:B------:R-:W-:Y:S02]  /*f5f0*/  USHF.R.S32.HI UR19, URZ, 0x6, UR15 ;  /* 0x000000063f137899 */ /* 0x000fe4000801140f */
[----:B0-----:R-:W-:Y:S02]  /*f600*/  ULOP3.LUT UR10, UR8, 0x1, URZ, 0xc0, !UPT ;  /* 0x00000001080a7892 */ /* 0x001fe4000f8ec03f */
[----:B------:R-:W-:Y:S02]  /*f610*/  USHF.R.U32.HI UR30, URZ, 0x1, UR8 ;  /* 0x000000013f1e7899 */ /* 0x000fe40008011608 */
[----:B------:R-:W-:Y:S02]  /*f620*/  USHF.L.U32 UR6, UR8, 0x6, URZ ;  /* 0x0000000608067899 */ /* 0x000fe4000800063f */
[----:B------:R-:W-:Y:S02]  /*f630*/  USHF.L.U32 UR7, UR8, 0xc, URZ ;  /* 0x0000000c08077899 */ /* 0x000fe4000800063f */
[----:B------:R-:W-:-:S02]  /*f640*/  ULOP3.LUT UR8, UR8, 0xfffffffe, URZ, 0xc0, !UPT ;  /* 0xfffffffe08087892 */ /* 0x000fc4000f8ec03f */
[----:B------:R-:W-:Y:S02]  /*f650*/  UISETP.GT.U32.AND UP0, UPT, UR10, 0xffff, UPT ;  /* 0x0000ffff0a00788c */ /* 0x000fe4000bf04070 */
[----:B------:R-:W-:Y:S02]  /*f660*/  USHF.L.U32 UR20, UR16, UR8, URZ ;  /* 0x0000000810147299 */ /* 0x000fe4000800063f */
[----:B------:R-:W-:Y:S02]  /*f670*/  ULOP3.LUT UR11, UR8, 0x1, URZ, 0xfc, !UPT ;  /* 0x00000001080b7892 */ /* 0x000fe4000f8efc3f */
[----:B------:R-:W-:Y:S02]  /*f680*/  UIMAD.WIDE.U32 UR8, UR9, UR12, URZ ;  /* 0x0000000c090872a5 */ /* 0x000fe4000f8e003f */
[----:B------:R-:W-:Y:S01]  /*f690*/  USEL UR10, UR10, 0xffff, !UP0 ;  /* 0x0000ffff0a0a7887 */ /* 0x000fe2000c000000 */
[----:B------:R-:W-:Y:S01]  /*f6a0*/  ULDC UR12, c[0x0][0x14] ;  /* 0x00000500000c7ab9 */ /* 0x000fe20000000800 */
[----:B------:R-:W-:-:S02]  /*f6b0*/  USHF.L.U32 UR11, UR16, UR11, URZ ;  /* 0x0000000b100b7299 */ /* 0x000fc4000800063f */
[----:B------:R-:W-:Y:S02]  /*f6c0*/  UIMAD.WIDE.U32 UR24, UR8, UR12, URZ ;  /* 0x0000000c081872a5 */ /* 0x000fe4000f8e003f */
[----:B------:R-:W-:Y:S02]  /*f6d0*/  UIMAD UR21, UR9, UR12, URZ ;  /* 0x0000000c091572a4 */ /* 0x000fe4000f8e023f */
[----:B------:R-:W-:Y:S02]  /*f6e0*/  ULOP3.LUT UR10, UR10, 0xffff, URZ, 0xc0, !UPT ;  /* 0x0000ffff0a0a7892 */ /* 0x000fe4000f8ec03f */
[----:B------:R-:W-:Y:S02]  /*f6f0*/  ULOP3.LUT UR6, UR6, 0x40, URZ, 0xc0, !UPT ;  /* 0x0000004006067892 */ /* 0x000fe4000f8ec03f */
[----:B------:R-:W-:Y:S02]  /*f700*/  ULOP3.LUT UR7, UR7, 0x1000, URZ, 0xc0, !UPT ;  /* 0x0000100007077892 */ /* 0x000fe4000f8ec03f */
[----:B------:R-:W-:-:S02]  /*f710*/  ULOP3.LUT UR18, URZ, UR18, URZ, 0x33, !UPT ;  /* 0x000000123f127292 */ /* 0x000fc4000f8e333f */
[----:B------:R-:W-:Y:S02]  /*f720*/  ULOP3.LUT UR20, UR20, UR11, URZ, 0xfc, !UPT ;  /* 0x0000000b14147292 */ /* 0x000fe4000f8efc3f */
[----:B------:R-:W-:Y:S02]  /*f730*/  UIADD3 UR21, UR25, UR21, URZ ;  /* 0x0000001519157290 */ /* 0x000fe4000fffe03f */
[----:B------:R-:W-:Y:S02]  /*f740*/  USHF.L.U32 UR22, UR22, UR10, URZ ;  /* 0x0000000a16167299 */ /* 0x000fe4000800063f */
[----:B------:R-:W-:Y:S01]  /*f750*/  UIADD3 UR31, UR19, 0x1, URZ ;  /* 0x00000001131f7890 */ /* 0x000fe2000fffe03f */
[----:B------:R-:W-:-:S11]  /*f760*/  ULDC.64 UR32, c[0x0][0x198] ;  /* 0x0000660000207ab9 */ /* 0x000fd60000000a00 */
.L_x_314:
[----:B------:R-:W-:-:S03]  /*f770*/  UMOV UR8, 0xffffffff ;  /* 0xffffffff00087882 */ /* 0x000fc60000000000 */
[----:B------:R-:W-:Y:S05]  /*f780*/  BRA.DIV UR8, `(.L_x_304) ;  /* 0x0000001208047947 */ /* 0x000fea000b800000 */
[----:B------:R-:W-:-:S13]  /*f790*/  ELECT P0, URZ, PT ;  /* 0x00000000003f782f */ /* 0x000fda0003800000 */
.L_x_326:
[----:B------:R-:W0:Y:S01]  /*f7a0*/  LDC R2, c[0x0][0x28c] ;  /* 0x0000a300ff027b82 */ /* 0x000e220000000800 */
[----:B------:R-:W-:Y:S01]  /*f7b0*/  BSSY B1, `(.L_x_305) ;  /* 0x000003d000017945 */ /* 0x000fe20003800000 */
[----:B0-----:R-:W-:-:S13]  /*f7c0*/  ISETP.LT.OR P0, PT, R2, 0x1, !P0 ;  /* 0x000000010200780c */ /* 0x001fda0004701670 */
[----:B------:R-:W-:Y:S05]  /*f7d0*/  @P0 BRA `(.L_x_306) ;  /* 0x0000000000e80947 */ /* 0x000fea0003800000 */
[----:B------:R-:W-:Y:S01]  /*f7e0*/  LEA R5, R5, UR30, 0x1 ;  /* 0x0000001e05057c11 */ /* 0x000fe2000f8e08ff */
[----:B------:R-:W-:Y:S01]  /*f7f0*/  IMAD.MOV.U32 R13, RZ, RZ, RZ ;  /* 0x000000ffff0d7224 */ /* 0x000fe200078e00ff */
[----:B------:R-:W-:Y:S01]  /*f800*/  LEA R7, R7, UR6, 0x7 ;  /* 0x0000000607077c11 */ /* 0x000fe2000f8e38ff */
[----:B------:R-:W-:Y:S02]  /*f810*/  IMAD.U32 R14, RZ, RZ, UR31 ;  /* 0x0000001fff0e7e24 */ /* 0x000fe4000f8e00ff */
[----:B------:R-:W-:Y:S02]  /*f820*/  IMAD.MOV.U32 R2, RZ, RZ, R0 ;  /* 0x000000ffff027224 */ /* 0x000fe400078e0000 */
[----:B------:R-:W-:Y:S02]  /*f830*/  IMAD.MOV.U32 R3, RZ, RZ, R8 ;  /* 0x000000ffff037224 */ /* 0x000fe400078e0008 */
[----:B------:R-:W-:-:S07]  /*f840*/  IMAD.SHL.U32 R10, R5, 0x80, RZ ;  /* 0x00000080050a7824 */ /* 0x000fce00078e00ff */
.L_x_309:
[----:B------:R-:W0:Y:S01]  /*f850*/  S2R R5, SR_CgaCtaId ;  /* 0x0000000000057919 */ /* 0x000e220000008800 */
[----:B------:R-:W-:Y:S01]  /*f860*/  MOV R4, 0x400 ;  /* 0x0000040000047802 */ /* 0x000fe20000000f00 */
[----:B------:R-:W1:Y:S03]  /*f870*/  S2R R15, SR_TID.X ;  /* 0x00000000000f7919 */ /* 0x000e660000002100 */
[----:B0-----:R-:W-:Y:S02]  /*f880*/  LEA R12, R5, R4, 0x18 ;  /* 0x00000004050c7211 */ /* 0x001fe400078ec0ff */
[----:B------:R-:W-:Y:S02]  /*f890*/  SHF.L.U32 R4, R2, 0x1f, RZ ;  /* 0x0000001f02047819 */ /* 0x000fe400000006ff */
[----:B-1----:R-:W-:Y:S01]  /*f8a0*/  LOP3.LUT P1, RZ, R15, 0x7f, RZ, 0xc0, !PT ;  /* 0x0000007f0fff7812 */ /* 0x002fe2000782c0ff */
[----:B------:R-:W-:-:S04]  /*f8b0*/  IMAD R11, R3, 0x8, R12 ;  /* 0x00000008030b7824 */ /* 0x000fc800078e020c */
[----:B------:R-:W0:Y:S08]  /*f8c0*/  SYNCS.PHASECHK.TRANS64.TRYWAIT P0, [R11+URZ+0x28], R4 ;  /* 0x000028040b0075a7 */ /* 0x000e30000800017f */
[----:B------:R-:W1:Y:S01]  /*f8d0*/  @!P1 LDC R5, c[0x0][0x500] ;  /* 0x00014000ff059b82 */ /* 0x000e620000000800 */
[----:B0-----:R-:W-:Y:S05]  /*f8e0*/  @!P0 BRA `(.L_x_307) ;  /* 0x0000000c00cc8947 */ /* 0x001fea0003800000 */
.L_x_327:
[----:B------:R-:W-:Y:S01]  /*f8f0*/  UPRMT UR8, UR29, 0x9910, URZ ;  /* 0x000099101d087896 */ /* 0x000fe2000800003f */
[----:B-1----:R1:W-:Y:S03]  /*f900*/  @!P1 SYNCS.ARRIVE.TRANS64 RZ, [R11+URZ], R5 ;  /* 0x000000050bff99a7 */ /* 0x0023e6000800003f */
[----:B------:R-:W-:-:S06]  /*f910*/  UISETP.NE.AND UP0, UPT, UR8, 0x2, UPT ;  /* 0x000000020800788c */ /* 0x000fcc000bf05270 */
[----:B------:R-:W-:-:S13]  /*f920*/  PLOP3.LUT P0, PT, PT, PT, UP0, 0x80, 0x0 ;  /* 0x000000000000781c */ /* 0x000fda0003f0f008 */
[----:B-1----:R-:W-:Y:S05]  /*f930*/  @P0 BRA `(.L_x_308) ;  /* 0x0000000000040947 */ /* 0x002fea0003800000 */
[----:B------:R-:W-:Y:S01]  /*f940*/  BPT.TRAP 0x1 ;  /* 0x000000040000795c */ /* 0x000fe20000300000 */
.L_x_308:
[C---:B0-----:R-:W-:Y:S01]  /*f950*/  LEA R4, R3.reuse, UR30, 0x1 ;  /* 0x0000001e03047c11 */ /* 0x041fe2000f8e08ff */
[----:B------:R-:W-:Y:S01]  /*f960*/  VIADD R14, R14, 0xffffffff ;  /* 0xffffffff0e0e7836 */ /* 0x000fe20000000000 */
[----:B------:R-:W-:Y:S01]  /*f970*/  R2UR UR11, R3 ;  /* 0x00000000030b72ca */ /* 0x000fe200000e0000 */
[----:B------:R-:W-:Y:S01]  /*f980*/  UIADD3 UR14, UP0, UR32, 0xf0, URZ ;  /* 0x000000f0200e7890 */ /* 0x000fe2000ff1e03f */
[----:B------:R-:W-:Y:S01]  /*f990*/  R2UR UR26, R12 ;  /* 0x000000000c1a72ca */ /* 0x000fe200000e0000 */
[----:B------:R-:W-:Y:S01]  /*f9a0*/  IMAD.U32 R4, R4, 0x2000, R12 ;  /* 0x0000200004047824 */ /* 0x000fe200078e000c */
[----:B------:R-:W-:Y:S01]  /*f9b0*/  R2UR UR27, R10 ;  /* 0x000000000a1b72ca */ /* 0x000fe200000e0000 */
[----:B------:R-:W-:Y:S01]  /*f9c0*/  UIADD3 UR34, UP1, UR32, 0x1f0, URZ ;  /* 0x000001f020227890 */ /* 0x000fe2000ff3e03f */
[----:B------:R-:W-:Y:S01]  /*f9d0*/  R2UR UR9, R11 ;  /* 0x000000000b0972ca */ /* 0x000fe200000e0000 */
[----:B------:R-:W-:Y:S01]  /*f9e0*/  UIADD3.X UR15, URZ, UR33, URZ, UP0, !UPT ;  /* 0x000000213f0f7290 */ /* 0x000fe200087fe43f */
[----:B------:R-:W-:Y:S01]  /*f9f0*/  R2UR UR8, R4 ;  /* 0x00000000040872ca */ /* 0x000fe200000e0000 */
[----:B------:R-:W-:Y:S01]  /*fa00*/  UPRMT UR23, URZ, 0x5410, UR22 ;  /* 0x000054103f177896 */ /* 0x000fe20008000016 */
[----:B------:R-:W-:Y:S01]  /*fa10*/  R2UR UR10, R13 ;  /* 0x000000000d0a72ca */ /* 0x000fe200000e0000 */
[----:B------:R-:W-:Y:S01]  /*fa20*/  VIADD R3, R3, 0x1 ;  /* 0x0000000103037836 */ /* 0x000fe20000000000 */
[----:B------:R-:W-:Y:S01]  /*fa30*/  R2UR UR12, R6 ;  /* 0x00000000060c72ca */ /* 0x000fe200000e0000 */
[----:B------:R-:W-:Y:S01]  /*fa40*/  ULEA UR11, UR11, UR7, 0xd ;  /* 0x000000070b0b7291 */ /* 0x000fe2000f8e683f */
[----:B------:R-:W-:Y:S01]  /*fa50*/  R2UR UR28, R7 ;  /* 0x00000000071c72ca */ /* 0x000fe200000e0000 */
[----:B------:R-:W-:Y:S01]  /*fa60*/  UPRMT UR36, URZ, 0x5410, UR20 ;  /* 0x000054103f247896 */ /* 0x000fe20008000014 */
[----:B------:R-:W-:Y:S01]  /*fa70*/  ISETP.GT.AND P1, PT, R14, 0x1, PT ;  /* 0x000000010e00780c */ /* 0x000fe20003f24270 */
[----:B------:R-:W-:Y:S01]  /*fa80*/  UIADD3 UR26, UR26, 0x14100, UR11 ;  /* 0x000141001a1a7890 */ /* 0x000fe2000fffe00b */
[----:B------:R-:W-:Y:S01]  /*fa90*/  ISETP.NE.AND P0, PT, R3, 0x5, PT ;  /* 0x000000050300780c */ /* 0x000fe20003f05270 */
[----:B------:R-:W-:Y:S01]  /*faa0*/  UIADD3.X UR35, URZ, UR33, URZ, UP1, !UPT ;  /* 0x000000213f237290 */ /* 0x000fe20008ffe43f */
[----:B------:R-:W-:Y:S01]  /*fab0*/  VIADD R13, R13, 0x40 ;  /* 0x000000400d0d7836 */ /* 0x000fe20000000000 */
[----:B------:R-:W-:Y:S01]  /*fac0*/  UIADD3 UR8, UR8, 0x100, URZ ;  /* 0x0000010008087890 */ /* 0x000fe2000fffe03f */
[----:B------:R-:W-:Y:S01]  /*fad0*/  SEL R5, RZ, 0x1, P0 ;  /* 0x00000001ff057807 */ /* 0x000fe20000000000 */
[----:B------:R-:W-:Y:S01]  /*fae0*/  UMOV UR16, 0x0 ;  /* 0x0000000000107882 */ /* 0x000fe20000000000 */
[----:B------:R-:W-:Y:S01]  /*faf0*/  UMOV UR17, 0x10000000 ;  /* 0x1000000000117882 */ /* 0x000fe20000000000 */
[----:B------:R-:W-:Y:S01]  /*fb00*/  UMOV UR11, UR27 ;  /* 0x0000001b000b7c82 */ /* 0x000fe20008000000 */
[----:B------:R-:W-:-:S02]  /*fb10*/  LOP3.LUT R2, R2, R5, RZ, 0x3c, !PT ;  /* 0x0000000502027212 */ /* 0x000fc400078e3cff */
[----:B------:R-:W-:Y:S02]  /*fb20*/  SEL R3, R3, RZ, P0 ;  /* 0x000000ff03037207 */ /* 0x000fe40000000000 */
[----:B------:R0:W-:Y:S02]  /*fb30*/  UTMALDG.3D.MULTICAST [UR8], [UR14], UR23, desc[UR16] ;  /* 0x000010080e0073b4 */ /* 0x0001e40008011817 */
[----:B0-----:R-:W-:Y:S01]  /*fb40*/  UMOV UR8, UR26 ;  /* 0x0000001a00087c82 */ /* 0x001fe20008000000 */
[----:B------:R-:W-:Y:S02]  /*fb50*/  UMOV UR11, UR28 ;  /* 0x0000001c000b7c82 */ /* 0x000fe40008000000 */
[----:B------:R0:W-:Y:S02]  /*fb60*/  UTMALDG.3D.MULTICAST [UR8], [UR34], UR36, desc[UR16] ;  /* 0x00001008220073b4 */ /* 0x0001e40008011824 */
[----:B0-----:R-:W-:Y:S05]  /*fb70*/  @P1 BRA `(.L_x_309) ;  /* 0xfffffffc00341947 */ /* 0x001fea000383ffff */
.L_x_306:
[----:B------:R-:W-:Y:S05]  /*fb80*/  BSYNC B1 ;  /* 0x0000000000017941 */ /* 0x000fea0003800000 */
.L_x_305:
[----:B------:R-:W2:Y:S01]  /*fb90*/  LDL.LU R15, [R1+0x80] ;  /* 0x00008000010f7983 */ /* 0x000ea20000300800 */
[----:B------:R-:W-:Y:S01]  /*fba0*/  LOP3.LUT P1, RZ, R9, 0xff, RZ, 0xc0, !PT ;  /* 0x000000ff09ff7812 */ /* 0x000fe2000782c0ff */
[----:B------:R-:W-:Y:S01]  /*fbb0*/  VIADD R8, R8, UR19 ;  /* 0x0000001308087c36 */ /* 0x000fe20008000000 */
[----:B------:R-:W-:Y:S01]  /*fbc0*/  ULDC.64 UR8, c[0x0][0x650] ;  /* 0x0001940000087ab9 */ /* 0x000fe20000000a00 */
[----:B------:R-:W3:Y:S01]  /*fbd0*/  LDL.LU R12, [R1+0x84] ;  /* 0x00008400010c7983 */ /* 0x000ee20000300800 */
[----:B------:R-:W-:Y:S01]  /*fbe0*/  IMAD.U32 R5, RZ, RZ, UR19 ;  /* 0x00000013ff057e24 */ /* 0x000fe2000f8e00ff */
[----:B------:R-:W-:Y:S01]  /*fbf0*/  UISETP.GE.U32.AND UP0, UPT, UR19, 0x5, UPT ;  /* 0x000000051300788c */ /* 0x000fe2000bf06070 */
[----:B------:R-:W-:Y:S01]  /*fc00*/  ISETP.GT.U32.AND P0, PT, R8, 0x4, PT ;  /* 0x000000040800780c */ /* 0x000fe20003f04070 */
[----:B------:R-:W-:Y:S01]  /*fc10*/  BSSY B1, `(.L_x_310) ;  /* 0x000006d000017945 */ /* 0x000fe20003800000 */
[----:B------:R-:W-:Y:S01]  /*fc20*/  IMAD.MOV.U32 R7, RZ, RZ, -0x1 ;  /* 0xffffffffff077424 */ /* 0x000fe200078e00ff */
[----:B------:R-:W-:Y:S01]  /*fc30*/  PRMT R9, RZ, 0x7610, R9 ;  /* 0x00007610ff097816 */ /* 0x000fe20000000009 */
[----:B------:R-:W-:Y:S01]  /*fc40*/  IMAD.MOV.U32 R6, RZ, RZ, -0x1 ;  /* 0xffffffffff067424 */ /* 0x000fe200078e00ff */
[----:B------:R-:W-:-:S02]  /*fc50*/  ISETP.LT.U32.AND P0, PT, R5, 0x5, P0 ;  /* 0x000000050500780c */ /* 0x000fc40000701070 */
[----:B------:R-:W0:Y:S01]  /*fc60*/  @P1 S2R R3, SR_CgaCtaId ;  /* 0x0000000000031919 */ /* 0x000e220000008800 */
[----:B------:R-:W-:Y:S02]  /*fc70*/  @P1 MOV R2, 0x400 ;  /* 0x0000040000021802 */ /* 0x000fe40000000f00 */
[----:B------:R-:W-:Y:S02]  /*fc80*/  PLOP3.LUT P2, PT, PT, PT, UP0, 0x80, 0x0 ;  /* 0x000000000000781c */ /* 0x000fe40003f4f008 */
[----:B0-----:R-:W-:Y:S01]  /*fc90*/  @P1 LEA R4, R3, R2, 0x18 ;  /* 0x0000000203041211 */ /* 0x001fe200078ec0ff */
[----:B------:R-:W-:-:S03]  /*fca0*/  IMAD.WIDE.U32 R2, R8, -0x33333333, RZ ;  /* 0xcccccccd08027825 */ /* 0x000fc600078e00ff */
[----:B------:R0:W-:Y:S02]  /*fcb0*/  @P1 SYNCS.ARRIVE.TRANS64.A1T0 RZ, [R4+URZ+0x68], RZ ;  /* 0x000068ff04ff19a7 */ /* 0x0001e4000810003f */
[----:B------:R-:W-:Y:S02]  /*fcc0*/  SHF.R.U32.HI R5, RZ, 0x2, R3 ;  /* 0x00000002ff057819 */ /* 0x000fe40000011603 */
[----:B------:R-:W-:Y:S02]  /*fcd0*/  SEL R3, RZ, 0x1, !P0 ;  /* 0x00000001ff037807 */ /* 0x000fe40004000000 */
[----:B------:R-:W-:Y:S01]  /*fce0*/  PRMT R2, RZ, 0x7610, R2 ;  /* 0x00007610ff027816 */ /* 0x000fe20000000002 */
[----:B------:R-:W-:Y:S01]  /*fcf0*/  IMAD R8, R5, -0x5, R8 ;  /* 0xfffffffb05087824 */ /* 0x000fe200078e0208 */
[----:B------:R-:W-:-:S04]  /*fd00*/  LOP3.LUT R0, R0, R3, RZ, 0x3c, !PT ;  /* 0x0000000300007212 */ /* 0x000fc800078e3cff */
[----:B------:R-:W-:Y:S01]  /*fd10*/  @P2 LOP3.LUT R0, R0, 0x1, R5, 0x78, !PT ;  /* 0x0000000100002812 */ /* 0x000fe200078e7805 */
[----:B------:R-:W-:Y:S01]  /*fd20*/  IMAD.MOV.U32 R5, RZ, RZ, -0x1 ;  /* 0xffffffffff057424 */ /* 0x000fe200078e00ff */
[----:B---3--:R-:W-:-:S04]  /*fd30*/  IADD3 R12, P1, R12, UR24, RZ ;  /* 0x000000180c0c7c10 */ /* 0x008fc8000ff3e0ff */
[----:B--2---:R-:W-:Y:S01]  /*fd40*/  IADD3.X R15, R15, UR21, RZ, P1, !PT ;  /* 0x000000150f0f7c10 */ /* 0x004fe20008ffe4ff */
[----:B------:R0:W-:Y:S01]  /*fd50*/  STL [R1+0x84], R12 ;  /* 0x0000840c01007387 */ /* 0x0001e20000100800 */
[----:B------:R-:W-:-:S03]  /*fd60*/  ISETP.GE.U32.AND P0, PT, R12, UR8, PT ;  /* 0x000000080c007c0c */ /* 0x000fc6000bf06070 */
[----:B------:R0:W-:Y:S01]  /*fd70*/  STL [R1+0x80], R15 ;  /* 0x0000800f01007387 */ /* 0x0001e20000100800 */
[----:B------:R-:W-:-:S13]  /*fd80*/  ISETP.GE.U32.AND.EX P0, PT, R15, UR9, PT, P0 ;  /* 0x000000090f007c0c */ /* 0x000fda000bf06100 */
[----:B0-----:R-:W-:Y:S05]  /*fd90*/  @P0 BRA `(.L_x_311) ;  /* 0x0000000400500947 */ /* 0x001fea0003800000 */
[----:B------:R-:W-:Y:S01]  /*fda0*/  ULDC.64 UR8, c[0x0][0x628] ;  /* 0x00018a0000087ab9 */ /* 0x000fe20000000a00 */
[----:B------:R-:W0:Y:S01]  /*fdb0*/  S2R R11, SR_CTAID.X ;  /* 0x00000000000b7919 */ /* 0x000e220000002500 */
[----:B------:R-:W-:Y:S01]  /*fdc0*/  ISETP.NE.U32.AND P0, PT, RZ, UR8, PT ;  /* 0x00000008ff007c0c */ /* 0x000fe2000bf05070 */
[----:B------:R-:W-:Y:S01]  /*fdd0*/  ULDC UR11, c[0x0][0x630] ;  /* 0x00018c00000b7ab9 */ /* 0x000fe20000000800 */
[----:B------:R-:W-:Y:S01]  /*fde0*/  IMAD.MOV.U32 R2, RZ, RZ, R12 ;  /* 0x000000ffff027224 */ /* 0x000fe200078e000c */
[----:B------:R-:W1:Y:S01]  /*fdf0*/  S2R R10, SR_CTAID.Y ;  /* 0x00000000000a7919 */ /* 0x000e620000002600 */
[----:B------:R-:W-:Y:S01]  /*fe00*/  ISETP.NE.AND.EX P0, PT, RZ, UR9, PT, P0 ;  /* 0x00000009ff007c0c */ /* 0x000fe2000bf05300 */
[----:B------:R-:W-:-:S12]  /*fe10*/  IMAD.MOV.U32 R3, RZ, RZ, R15 ;  /* 0x000000ffff037224 */ /* 0x000fd800078e000f */
[----:B------:R-:W-:Y:S05]  /*fe20*/  @!P0 BRA `(.L_x_312) ;  /* 0x0000000000288947 */ /* 0x000fea0003800000 */
[----:B------:R-:W-:Y:S02]  /*fe30*/  ULDC UR10, c[0x0][0x634] ;  /* 0x00018d00000a7ab9 */ /* 0x000fe40000000800 */
[----:B------:R-:W-:-:S05]  /*fe40*/  IADD3 R7, P0, R12, UR10, RZ ;  /* 0x0000000a0c077c10 */ /* 0x000fca000ff1e0ff */
[----:B------:R-:W-:-:S04]  /*fe50*/  IMAD.X R13, RZ, RZ, R15, P0 ;  /* 0x000000ffff0d7224 */ /* 0x000fc800000e060f */
[----:B------:R-:W-:-:S04]  /*fe60*/  IMAD.WIDE.U32 R4, R13, UR8, RZ ;  /* 0x000000080d047c25 */ /* 0x000fc8000f8e00ff */
[----:B------:R-:W-:-:S04]  /*fe70*/  IMAD.WIDE.U32 R4, P0, R7, UR9, R4 ;  /* 0x0000000907047c25 */ /* 0x000fc8000f800004 */
[----:B------:R-:W-:-:S04]  /*fe80*/  IMAD.WIDE.U32 R6, R7, UR8, RZ ;  /* 0x0000000807067c25 */ /* 0x000fc8000f8e00ff */
[----:B------:R-:W-:Y:S01]  /*fe90*/  IMAD.X R3, RZ, RZ, RZ, P0 ;  /* 0x000000ffff037224 */ /* 0x000fe200000e06ff */
[----:B------:R-:W-:Y:S01]  /*fea0*/  IADD3 RZ, P0, R7, R4, RZ ;  /* 0x0000000407ff7210 */ /* 0x000fe20007f1e0ff */
[----:B------:R-:W-:-:S04]  /*feb0*/  IMAD.MOV.U32 R2, RZ, RZ, R5 ;  /* 0x000000ffff027224 */ /* 0x000fc800078e0005 */
[----:B------:R-:W-:-:S08]  /*fec0*/  IMAD.WIDE.U32.X R2, R13, UR9, R2, P0 ;  /* 0x000000090d027c25 */ /* 0x000fd000080e0402 */
.L_x_312:
[--C-:B------:R-:W-:Y:S01]  /*fed0*/  SHF.R.U64 R6, R2, UR11, R3.reuse ;  /* 0x0000000b02067c19 */ /* 0x100fe20008001203 */
[----:B------:R-:W-:Y:S01]  /*fee0*/  ULDC.64 UR8, c[0x0][0x620] ;  /* 0x0001880000087ab9 */ /* 0x000fe20000000a00 */
[----:B------:R-:W-:Y:S01]  /*fef0*/  SHF.R.U32.HI R2, RZ, UR11, R3 ;  /* 0x0000000bff027c19 */ /* 0x000fe20008011603 */
[----:B------:R-:W-:Y:S01]  /*ff00*/  IMAD.MOV.U32 R3, RZ, RZ, R15 ;  /* 0x000000ffff037224 */ /* 0x000fe200078e000f */
[----:B------:R-:W-:Y:S01]  /*ff10*/  IADD3 R5, P0, RZ, -R6, RZ ;  /* 0x80000006ff057210 */ /* 0x000fe20007f1e0ff */
[----:B------:R-:W2:Y:S01]  /*ff20*/  LDC R16, c[0x0][0x144] ;  /* 0x00005100ff107b82 */ /* 0x000ea20000000800 */
[----:B0-----:R-:W-:Y:S01]  /*ff30*/  I2FP.F32.U32 R7, R11 ;  /* 0x0000000b00077245 */ /* 0x001fe20000201000 */
[----:B------:R-:W-:Y:S01]  /*ff40*/  ULDC.64 UR14, c[0x0][0x640] ;  /* 0x00019000000e7ab9 */ /* 0x000fe20000000a00 */
[----:B------:R-:W-:Y:S01]  /*ff50*/  ULDC UR10, c[0x0][0x608] ;  /* 0x00018200000a7ab9 */ /* 0x000fe20000000800 */
[----:B------:R-:W-:Y:S01]  /*ff60*/  IMAD.X R2, RZ, RZ, ~R2, P0 ;  /* 0x000000ffff027224 */ /* 0x000fe200000e0e02 */
[----:B------:R-:W-:-:S03]  /*ff70*/  ISETP.NE.U32.AND P0, PT, RZ, UR14, PT ;  /* 0x0000000eff007c0c */ /* 0x000fc6000bf05070 */
[----:B------:R-:W-:Y:S01]  /*ff80*/  IMAD R4, R2, UR8, RZ ;  /* 0x0000000802047c24 */ /* 0x000fe2000f8e02ff */
[----:B------:R-:W0:Y:S01]  /*ff90*/  LDC R13, c[0x0][0x148] ;  /* 0x00005200ff0d7b82 */ /* 0x000e220000000800 */
[----:B------:R-:W-:Y:S01]  /*ffa0*/  IMAD.MOV.U32 R2, RZ, RZ, R12 ;  /* 0x000000ffff027224 */ /* 0x000fe200078e000c */
[----:B------:R-:W-:-:S03]  /*ffb0*/  ISETP.NE.AND.EX P0, PT, RZ, UR15, PT, P0 ;  /* 0x0000000fff007c0c */ /* 0x000fc6000bf05300 */
[----:B------:R-:W-:Y:S01]  /*ffc0*/  IMAD.WIDE.U32 R2, R5, UR8, R2 ;  /* 0x0000000805027c25 */ /* 0x000fe2000f8e0002 */
[----:B------:R-:W-:-:S03]  /*ffd0*/  ULDC UR8, c[0x0][0x150] ;  /* 0x0000540000087ab9 */ /* 0x000fc60000000800 */
[----:B------:R-:W-:Y:S02]  /*ffe0*/  IMAD R5, R5, UR9, R4 ;  /* 0x0000000905057c24 */ /* 0x000fe4000f8e0204 */
[----:B------:R-:W-:Y:S01]  /*fff0*/  FMUL R4, R7, UR8 ;  /* 0x0000000807047c20 */ /* 0x000fe20008400000 */
[----:B------:R-:W-:Y:S01]  /*10000*/  ULDC UR8, c[0x0][0x618] ;  /* 0x0001860000087ab9 */ /* 0x000fe20000000800 */
[----:B------:R-:W-:Y:S01]  /*10010*/  ULDC UR9, c[0x0][0x154] ;  /* 0x0000550000097ab9 */ /* 0x000fe20000000800 */
[----:B------:R-:W-:-:S03]  /*10020*/  IMAD.IADD R3, R3, 0x1, R5 ;  /* 0x0000000103037824 */ /* 0x000fc600078e0205 */
[----:B------:R-:W3:Y:S02]  /*10030*/  F2I.U32.TRUNC.NTZ R4, R4 ;  /* 0x0000000400047305 */ /* 0x000ee4000020f000 */
[----:B------:R-:W-:Y:S02]  /*10040*/  SHF.R.U64 R7, R2, UR8, R3 ;  /* 0x0000000802077c19 */ /* 0x000fe40008001203 */
[----:B-1----:R-:W-:-:S05]  /*10050*/  I2FP.F32.U32 R2, R10 ;  /* 0x0000000a00027245 */ /* 0x002fca0000201000 */
[----:B------:R-:W-:Y:S01]  /*10060*/  FMUL R5, R2, UR9 ;  /* 0x0000000902057c20 */ /* 0x000fe20008400000 */
[----:B------:R-:W-:Y:S01]  /*10070*/  SHF.R.U32.HI R2, RZ, UR8, R3 ;  /* 0x00000008ff027c19 */ /* 0x000fe20008011603 */
[----:B------:R-:W-:Y:S02]  /*10080*/  ULDC UR8, c[0x0][0x658] ;  /* 0x0001960000087ab9 */ /* 0x000fe40000000800 */
[----:B------:R1:W4:Y:S01]  /*10090*/  F2I.U32.TRUNC.NTZ R15, R5 ;  /* 0x00000005000f7305 */ /* 0x000322000020f000 */
[--C-:B------:R-:W-:Y:S02]  /*100a0*/  SHF.R.U64 R14, R7, UR10, R2.reuse ;  /* 0x0000000a070e7c19 */ /* 0x100fe40008001202 */
[----:B------:R-:W-:Y:S01]  /*100b0*/  SHF.R.U32.HI R3, RZ, UR10, R2 ;  /* 0x0000000aff037c19 */ /* 0x000fe20008011602 */
[----:B---3--:R-:W-:-:S03]  /*100c0*/  IMAD.MOV R2, RZ, RZ, -R4 ;  /* 0x000000ffff027224 */ /* 0x008fc600078e0a04 */
[----:B------:R-:W-:Y:S01]  /*100d0*/  SHF.R.U64 R12, R14, UR8, R3 ;  /* 0x000000080e0c7c19 */ /* 0x000fe20008001203 */
[----:B--2---:R-:W-:Y:S01]  /*100e0*/  IMAD R17, R16, R2, R11 ;  /* 0x0000000210117224 */ /* 0x004fe200078e020b */
[----:B------:R-:W-:-:S03]  /*100f0*/  SHF.R.U32.HI R4, RZ, UR8, R3 ;  /* 0x00000008ff047c19 */ /* 0x000fc60008011603 */
[----:B------:R-:W-:Y:S02]  /*10100*/  IMAD.MOV.U32 R2, RZ, RZ, R12 ;  /* 0x000000ffff027224 */ /* 0x000fe400078e000c */
[----:B------:R-:W-:Y:S01]  /*10110*/  IMAD.MOV.U32 R3, RZ, RZ, R4 ;  /* 0x000000ffff037224 */ /* 0x000fe200078e0004 */
[----:B-1--4-:R-:W-:Y:S06]  /*10120*/  @!P0 BRA `(.L_x_313) ;  /* 0x0000000000288947 */ /* 0x012fec0003800000 */
[----:B------:R-:W-:Y:S02]  /*10130*/  ULDC UR8, c[0x0][0x64c] ;  /* 0x0001930000087ab9 */ /* 0x000fe40000000800 */
[----:B------:R-:W-:-:S05]  /*10140*/  IADD3 R3, P0, R12, UR8, RZ ;  /* 0x000000080c037c10 */ /* 0x000fca000ff1e0ff */
[----:B------:R-:W-:-:S04]  /*10150*/  IMAD.X R11, RZ, RZ, R4, P0 ;  /* 0x000000ffff0b7224 */ /* 0x000fc800000e0604 */
[----:B------:R-:W-:-:S04]  /*10160*/  IMAD.WIDE.U32 R4, R11, UR14, RZ ;  /* 0x0000000e0b047c25 */ /* 0x000fc8000f8e00ff */
[----:B------:R-:W-:-:S04]  /*10170*/  IMAD.WIDE.U32 R4, P0, R3, UR15, R4 ;  /* 0x0000000f03047c25 */ /* 0x000fc8000f800004 */
[----:B------:R-:W-:-:S04]  /*10180*/  IMAD.WIDE.U32 R2, R3, UR14, RZ ;  /* 0x0000000e03027c25 */ /* 0x000fc8000f8e00ff */
[----:B------:R-:W-:Y:S01]  /*10190*/  IMAD.MOV.U32 R2, RZ, RZ, R5 ;  /* 0x000000ffff027224 */ /* 0x000fe200078e0005 */
[----:B------:R-:W-:Y:S01]  /*101a0*/  IADD3 RZ, P1, R3, R4, RZ ;  /* 0x0000000403ff7210 */ /* 0x000fe20007f3e0ff */
[----:B------:R-:W-:-:S04]  /*101b0*/  IMAD.X R3, RZ, RZ, RZ, P0 ;  /* 0x000000ffff037224 */ /* 0x000fc800000e06ff */
[----:B------:R-:W-:-:S08]  /*101c0*/  IMAD.WIDE.U32.X R2, R11, UR15, R2, P1 ;  /* 0x0000000f0b027c25 */ /* 0x000fd000088e0402 */
.L_x_313:
[----:B------:R-:W-:Y:S01]  /*101d0*/  ULDC UR8, c[0x0][0x648] ;  /* 0x0001920000087ab9 */ /* 0x000fe20000000800 */
[----:B------:R-:W-:Y:S01]  /*101e0*/  IMAD.MOV R15, RZ, RZ, -R15 ;  /* 0x000000ffff0f7224 */ /* 0x000fe200078e0a0f */
[----:B------:R-:W-:Y:S01]  /*101f0*/  SHF.R.U64 R3, R2, UR8, R3 ;  /* 0x0000000802037c19 */ /* 0x000fe20008001203 */
[----:B------:R-:W-:Y:S01]  /*10200*/  ULDC UR8, c[0x0][0x638] ;  /* 0x00018e0000087ab9 */ /* 0x000fe20000000800 */
[----:B------:R-:W-:Y:S01]  /*10210*/  LOP3.LUT R2, R14, UR18, RZ, 0xc0, !PT ;  /* 0x000000120e027c12 */ /* 0x000fe2000f8ec0ff */
[----:B0-----:R-:W-:Y:S01]  /*10220*/  @P4 IMAD R17, R13, R15, R10 ;  /* 0x0000000f0d114224 */ /* 0x001fe200078e020a */
[----:B------:R-:W-:Y:S01]  /*10230*/  LOP3.LUT R7, R7, UR4, RZ, 0xc0, !PT ;  /* 0x0000000407077c12 */ /* 0x000fe2000f8ec0ff */
[----:B------:R-:W-:Y:S01]  /*10240*/  IMAD.MOV R5, RZ, RZ, -R3 ;  /* 0x000000ffff057224 */ /* 0x000fe200078e0a03 */
[----:B------:R-:W-:Y:S01]  /*10250*/  ULDC UR9, c[0x0][0x610] ;  /* 0x0001840000097ab9 */ /* 0x000fe20000000800 */
[----:B------:R-:W-:Y:S02]  /*10260*/  IMAD R2, R3, UR5, R2 ;  /* 0x0000000503027c24 */ /* 0x000fe4000f8e0202 */
[----:B------:R-:W-:Y:S01]  /*10270*/  IMAD R12, R5, UR8, R12 ;  /* 0x00000008050c7c24 */ /* 0x000fe2000f8e020c */
[----:B------:R-:W-:Y:S01]  /*10280*/  ULDC UR8, c[0x0][0x600] ;  /* 0x0001800000087ab9 */ /* 0x000fe20000000800 */
[----:B------:R-:W-:-:S02]  /*10290*/  IMAD R5, R2, UR9, R17 ;  /* 0x0000000902057c24 */ /* 0x000fc4000f8e0211 */
[----:B------:R-:W-:Y:S02]  /*102a0*/  IMAD R12, R12, UR8, R7 ;  /* 0x000000080c0c7c24 */ /* 0x000fe4000f8e0207 */
[----:B------:R-:W-:-:S03]  /*102b0*/  IMAD.MOV.U32 R2, RZ, RZ, 0x1 ;  /* 0x00000001ff027424 */ /* 0x000fc600078e00ff */
[----:B------:R-:W-:Y:S02]  /*102c0*/  SEL R7, R12, R5, !P4 ;  /* 0x000000050c077207 */ /* 0x000fe40006000000 */
[----:B------:R-:W-:-:S07]  /*102d0*/  SEL R5, R5, R12, !P4 ;  /* 0x0000000c05057207 */ /* 0x000fce0006000000 */
.L_x_311:
[----:B------:R-:W-:Y:S05]  /*102e0*/  BSYNC B1 ;  /* 0x0000000000017941 */ /* 0x000fea0003800000 */
.L_x_310:
[----:B------:R-:W-:-:S13]  /*102f0*/  LOP3.LUT P0, RZ, R2, 0xff, RZ, 0xc0, !PT ;  /* 0x000000ff02ff7812 */ /* 0x000fda000780c0ff */
[----:B------:R-:W-:Y:S05]  /*10300*/  @P0 BRA `(.L_x_314) ;  /* 0xfffffff400180947 */ /* 0x000fea000383ffff */
[----:B------:R-:W-:Y:S05]  /*10310*/  BSYNC B0 ;  /* 0x0000000000007941 */ /* 0x000fea0003800000 */
.L_x_303:
[----:B------:R-:W-:-:S03]  /*10320*/  UMOV UR8, 0xffffffff ;  /* 0xffffffff00087882 */ /* 0x000fc60000000000 */
[----:B------:R-:W-:Y:S05]  /*10330*/  BRA.DIV UR8, `(.L_x_315) ;  /* 0x00000006084c7947 */ /* 0x000fea000b800000 */
[----:B------:R-:W-:-:S13]  /*10340*/  ELECT P0, URZ, PT ;  /* 0x00000000003f782f */ /* 0x000fda0003800000 */
.L_x_330:
[----:B------:R-:W-:Y:S04]  /*10350*/  BSSY B0, `(.L_x_316) ;  /* 0x0000035000007945 */ /* 0x000fe80003800000 */
[----:B------:R-:W-:Y:S05]  /*10360*/  @!P0 BRA `(.L_x_317) ;  /* 0x0000000000cc8947 */ /* 0x000fea0003800000 */
[----:B------:R-:W-:-:S04]  /*10370*/  ULOP3.LUT UR8, UR13, 0x2, URZ, 0xfc, !UPT ;  /* 0x000000020d087892 */ /* 0x000fc8000f8efc3f */
[----:B------:R-:W-:-:S06]  /*10380*/  UISETP.NE.AND UP0, UPT, UR8, 0x3, UPT ;  /* 0x000000030800788c */ /* 0x000fcc000bf05270 */
[----:B------:R-:W-:-:S13]  /*10390*/  PLOP3.LUT P0, PT, PT, PT, UP0, 0x80, 0x0 ;  /* 0x000000000000781c */ /* 0x000fda0003f0f008 */
[----:B------:R-:W-:Y:S05]  /*103a0*/  @!P0 BRA `(.L_x_318) ;  /* 0x0000000000048947 */ /* 0x000fea0003800000 */
[----:B------:R-:W-:Y:S01]  /*103b0*/  BPT.TRAP 0x1 ;  /* 0x000000040000795c */ /* 0x000fe20000300000 */
.L_x_318:
[----:B------:R-:W0:Y:S01]  /*103c0*/  S2R R3, SR_CgaCtaId ;  /* 0x0000000000037919 */ /* 0x000e220000008800 */
[----:B------:R-:W-:-:S04]  /*103d0*/  MOV R2, 0x400 ;  /* 0x0000040000027802 */ /* 0x000fc80000000f00 */
[----:B0-----:R-:W-:Y:S02]  /*103e0*/  LEA R3, R3, R2, 0x18 ;  /* 0x0000000203037211 */ /* 0x001fe400078ec0ff */
[----:B------:R-:W-:-:S03]  /*103f0*/  SHF.L.U32 R2, R0, 0x1f, RZ ;  /* 0x0000001f00027819 */ /* 0x000fc600000006ff */
[----:B------:R-:W-:-:S04]  /*10400*/  VIADD R3, R3, 0x28 ;  /* 0x0000002803037836 */ /* 0x000fc80000000000 */
[C---:B------:R-:W-:Y:S02]  /*10410*/  IMAD R7, R8.reuse, 0x8, R3 ;  /* 0x0000000808077824 */ /* 0x040fe400078e0203 */
[----:B------:R-:W-:Y:S02]  /*10420*/  VIADD R8, R8, 0x1 ;  /* 0x0000000108087836 */ /* 0x000fe40000000000 */
[----:B------:R-:W0:Y:S03]  /*10430*/  SYNCS.PHASECHK.TRANS64.TRYWAIT P0, [R7+URZ], R2 ;  /* 0x00000002070075a7 */ /* 0x000e26000800017f */
[----:B------:R-:W-:-:S04]  /*10440*/  ISETP.NE.AND P1, PT, R8, 0x5, PT ;  /* 0x000000050800780c */ /* 0x000fc80003f25270 */
[----:B------:R-:W-:Y:S02]  /*10450*/  SEL R5, RZ, 0x1, P1 ;  /* 0x00000001ff057807 */ /* 0x000fe40000800000 */
[----:B------:R-:W-:Y:S02]  /*10460*/  SEL R8, R8, RZ, P1 ;  /* 0x000000ff08087207 */ /* 0x000fe40000800000 */
[----:B------:R-:W-:-:S03]  /*10470*/  LOP3.LUT R5, R0, R5, RZ, 0x3c, !PT ;  /* 0x0000000500057212 */ /* 0x000fc600078e3cff */
[----:B------:R-:W-:Y:S01]  /*10480*/  IMAD R9, R8, 0x8, R3 ;  /* 0x0000000808097824 */ /* 0x000fe200078e0203 */
[----:B------:R-:W-:Y:S01]  /*10490*/  SHF.L.U32 R4, R5, 0x1f, RZ ;  /* 0x0000001f05047819 */ /* 0x000fe200000006ff */
[----:B0-----:R-:W-:Y:S06]  /*104a0*/  @!P0 BRA `(.L_x_319) ;  /* 0x0000000400108947 */ /* 0x001fec0003800000 */
.L_x_331:
[----:B------:R-:W1:Y:S01]  /*104b0*/  SYNCS.PHASECHK.TRANS64.TRYWAIT P0, [R9+URZ], R4 ;  /* 0x00000004090075a7 */ /* 0x000e62000800017f */
[----:B------:R-:W-:-:S05]  /*104c0*/  VIADD R0, R8, 0x1 ;  /* 0x0000000108007836 */ /* 0x000fca0000000000 */
[----:B------:R-:W-:-:S04]  /*104d0*/  ISETP.NE.AND P1, PT, R0, 0x5, PT ;  /* 0x000000050000780c */ /* 0x000fc80003f25270 */
[----:B0-----:R-:W-:Y:S02]  /*104e0*/  SEL R2, RZ, 0x1, P1 ;  /* 0x00000001ff027807 */ /* 0x001fe40000800000 */
[----:B------:R-:W-:Y:S02]  /*104f0*/  SEL R0, R0, RZ, P1 ;  /* 0x000000ff00007207 */ /* 0x000fe40000800000 */
[----:B------:R-:W-:-:S03]  /*10500*/  LOP3.LUT R7, R5, R2, RZ, 0x3c, !PT ;  /* 0x0000000205077212 */ /* 0x000fc600078e3cff */
[----:B------:R-:W-:Y:S01]  /*10510*/  IMAD R6, R0, 0x8, R3 ;  /* 0x0000000800067824 */ /* 0x000fe200078e0203 */
[----:B------:R-:W-:Y:S01]  /*10520*/  SHF.L.U32 R5, R7, 0x1f, RZ ;  /* 0x0000001f07057819 */ /* 0x000fe200000006ff */
[----:B-1----:R-:W-:Y:S06]  /*10530*/  @!P0 BRA `(.L_x_320) ;  /* 0x0000000400008947 */ /* 0x002fec0003800000 */
.L_x_332:
[----:B------:R-:W1:Y:S01]  /*10540*/  SYNCS.PHASECHK.TRANS64.TRYWAIT P0, [R6+URZ], R5 ;  /* 0x00000005060075a7 */ /* 0x000e62000800017f */
[----:B------:R-:W-:-:S05]  /*10550*/  VIADD R0, R0, 0x1 ;  /* 0x0000000100007836 */ /* 0x000fca0000000000 */
[----:B------:R-:W-:-:S04]  /*10560*/  ISETP.NE.AND P1, PT, R0, 0x5, PT ;  /* 0x000000050000780c */ /* 0x000fc80003f25270 */
[----:B------:R-:W-:Y:S02]  /*10570*/  SEL R2, RZ, 0x1, P1 ;  /* 0x00000001ff027807 */ /* 0x000fe40000800000 */
[----:B------:R-:W-:Y:S02]  /*10580*/  SEL R0, R0, RZ, P1 ;  /* 0x000000ff00007207 */ /* 0x000fe40000800000 */
[----:B------:R-:W-:-:S03]  /*10590*/  LOP3.LUT R7, R7, R2, RZ, 0x3c, !PT ;  /* 0x0000000207077212 */ /* 0x000fc600078e3cff */
[----:B0-----:R-:W-:Y:S01]  /*105a0*/  IMAD R9, R0, 0x8, R3 ;  /* 0x0000000800097824 */ /* 0x001fe200078e0203 */
[----:B------:R-:W-:Y:S01]  /*105b0*/  SHF.L.U32 R4, R7, 0x1f, RZ ;  /* 0x0000001f07047819 */ /* 0x000fe200000006ff */
[----:B-1----:R-:W-:Y:S06]  /*105c0*/  @!P0 BRA `(.L_x_321) ;  /* 0x0000000000f08947 */ /* 0x002fec0003800000 */
.L_x_333:
[----:B------:R-:W1:Y:S01]  /*105d0*/  SYNCS.PHASECHK.TRANS64.TRYWAIT P0, [R9+URZ], R4 ;  /* 0x00000004090075a7 */ /* 0x000e62000800017f */
[----:B------:R-:W-:-:S05]  /*105e0*/  VIADD R0, R0, 0x1 ;  /* 0x0000000100007836 */ /* 0x000fca0000000000 */
[----:B------:R-:W-:-:S04]  /*105f0*/  ISETP.NE.AND P1, PT, R0, 0x5, PT ;  /* 0x000000050000780c */ /* 0x000fc80003f25270 */
[----:B------:R-:W-:Y:S02]  /*10600*/  SEL R2, RZ, 0x1, P1 ;  /* 0x00000001ff027807 */ /* 0x000fe40000800000 */
[----:B------:R-:W-:Y:S02]  /*10610*/  SEL R0, R0, RZ, P1 ;  /* 0x000000ff00007207 */ /* 0x000fe40000800000 */
[----:B------:R-:W-:Y:S01]  /*10620*/  LOP3.LUT R2, R7, R2, RZ, 0x3c, !PT ;  /* 0x0000000207027212 */ /* 0x000fe200078e3cff */
[----:B-1----:R-:W-:Y:S06]  /*10630*/  @!P0 BRA `(.L_x_322) ;  /* 0x0000000000e88947 */ /* 0x002fec0003800000 */
.L_x_334:
[----:B------:R-:W-:Y:S01]  /*10640*/  IMAD R3, R0, 0x8, R3 ;  /* 0x0000000800037824 */ /* 0x000fe200078e0203 */
[----:B------:R-:W-:-:S07]  /*10650*/  SHF.L.U32 R0, R2, 0x1f, RZ ;  /* 0x0000001f02007819 */ /* 0x000fce00000006ff */
.L_x_323:
[----:B--2---:R2:W3:Y:S02]  /*10660*/  SYNCS.PHASECHK.TRANS64.TRYWAIT P0, [R3+URZ], R0 ;  /* 0x00000000030075a7 */ /* 0x0044e4000800017f */
[----:B---3--:R-:W-:Y:S05]  /*10670*/  @!P0 NANOSLEEP.SYNCS 0x989680 ;  /* 0x009896800000895d */ /* 0x008fea0003900000 */
[----:B------:R-:W3:Y:S02]  /*10680*/  @!P0 SYNCS.PHASECHK.TRANS64 P0, [R3+URZ], R0 ;  /* 0x00000000030085a7 */ /* 0x000ee4000800007f */
[----:B---3--:R-:W-:Y:S05]  /*10690*/  @!P0 BRA `(.L_x_323) ;  /* 0xfffffffc00f08947 */ /* 0x008fea000383ffff */
.L_x_317:
[----:B------:R-:W-:Y:S05]  /*106a0*/  BSYNC B0 ;  /* 0x0000000000007941 */ /* 0x000fea0003800000 */
.L_x_316:
[----:B------:R-:W-:Y:S05]  /*106b0*/  EXIT ;  /* 0x000000000000794d */ /* 0x000fea0003800000 */
.L_x_21:
[----:B-1----:R-:W-:-:S04]  /*106c0*/  IMAD.U32 R3, RZ, RZ, UR6 ;  /* 0x00000006ff037e24 */ /* 0x002fc8000f8e00ff */
[----:B------:R1:W2:Y:S03]  /*106d0*/  SYNCS.PHASECHK.TRANS64.TRYWAIT P0, [R3+URZ], R0 ;  /* 0x00000000030075a7 */ /* 0x0002a6000800017f */
[----:B--2---:R-:W-:Y:S05]  /*106e0*/  @!P0 NANOSLEEP.SYNCS 0x989680 ;  /* 0x009896800000895d */ /* 0x004fea0003900000 */
[----:B------:R-:W2:Y:S02]  /*106f0*/  @!P0 SYNCS.PHASECHK.TRANS64 P0, [R3+URZ], R0 ;  /* 0x00000000030085a7 */ /* 0x000ea4000800007f */
[----:B--2---:R-:W-:Y:S05]  /*10700*/  @!P0 BRA `(.L_x_21) ;  /* 0xfffffffc00ec8947 */ /* 0x004fea000383ffff */
[----:B------:R-:W-:Y:S05]  /*10710*/  BRA `(.L_x_20) ;  /* 0xffffff1400cc7947 */ /* 0x000fea000383ffff */
.L_x_27:
[----:B-----5:R1:W-:Y:S02]  /*10720*/  STL [R1+0x90], R0 ;  /* 0x0000900001007387 */ /* 0x0203e40000100800 */
[----:B-1----:R-:W-:-:S04]  /*10730*/  IMAD.U32 R0, RZ, RZ, UR16 ;  /* 0x00000010ff007e24 */ /* 0x002fc8000f8e00ff */
[----:B------:R1:W2:Y:S03]  /*10740*/  SYNCS.PHASECHK.TRANS64.TRYWAIT P0, [R0+URZ], R229 ;  /* 0x000000e5000075a7 */ /* 0x0002a6000800017f */
[----:B--2---:R-:W-:Y:S05]  /*10750*/  @!P0 NANOSLEEP.SYNCS 0x989680 ;  /* 0x009896800000895d */ /* 0x004fea0003900000 */
[----:B------:R1:W2:Y:S02]  /*10760*/  @!P0 SYNCS.PHASECHK.TRANS64 P0, [R0+URZ], R229 ;  /* 0x000000e5000085a7 */ /* 0x0002a4000800007f */
[----:B-1----:R1:W5:Y:S02]  /*10770*/  LDL.LU R0, [R1+0x90] ;  /* 0x0000900001007983 */ /* 0x0023640000300800 */
[----:B-12---:R-:W-:Y:S05]  /*10780*/  @!P0 BRA `(.L_x_27) ;  /* 0xfffffffc00e48947 */ /* 0x006fea000383ffff */
[----:B------:R-:W-:Y:S05]  /*10790*/  BRA `(.L_x_26) ;  /* 0xffffff2800607947 */ /* 0x000fea000383ffff */
.L_x_304:
[----:B------:R-:W-:Y:S01]  /*107a0*/  BSSY B1, `(.L_x_324) ;  /* 0x0000006000017945 */ /* 0x000fe20003800000 */
[----:B------:R-:W-:-:S07]  /*107b0*/  IMAD.MOV.U32 R2, RZ, RZ, -0x1 ;  /* 0xffffffffff027424 */ /* 0x000fce00078e00ff */
[----:B------:R-:W-:Y:S05]  /*107c0*/  WARPSYNC.COLLECTIVE R2, `(.L_x_325) ;  /* 0x00000000020c7348 */ /* 0x000fea0003c00000 */
[----:B------:R-:W-:Y:S02]  /*107d0*/  ELECT P0, UR62, PT ;  /* 0x00000000003e782f */ /* 0x000fe40003800000 */
[----:B------:R-:W-:Y:S01]  /*107e0*/  MOV R2, UR62 ;  /* 0x0000003e00027c02 */ /* 0x000fe20008000f00 */
[----:B------:R-:W-:Y:S10]  /*107f0*/  ENDCOLLECTIVE ;  /* 0x000000000000791b */ /* 0x000ff40003800000 */
.L_x_325:
[----:B------:R-:W-:Y:S05]  /*10800*/  BSYNC B1 ;  /* 0x0000000000017941 */ /* 0x000fea0003800000 */
.L_x_324:
[----:B------:R-:W-:Y:S05]  /*10810*/  BRA `(.L_x_326) ;  /* 0xffffffec00e07947 */ /* 0x000fea000383ffff */
.L_x_307:
[----:B0-----:R0:W2:Y:S02]  /*10820*/  SYNCS.PHASECHK.TRANS64.TRYWAIT P0, [R11+URZ+0x28], R4 ;  /* 0x000028040b0075a7 */ /* 0x0010a4000800017f */
[----:B--2---:R-:W-:Y:S05]  /*10830*/  @!P0 NANOSLEEP.SYNCS 0x989680 ;  /* 0x009896800000895d */ /* 0x004fea0003900000 */
[----:B------:R-:W2:Y:S02]  /*10840*/  @!P0 SYNCS.PHASECHK.TRANS64 P0, [R11+URZ+0x28], R4 ;  /* 0x000028040b0085a7 */ /* 0x000ea4000800007f */
[----:B--2---:R-:W-:Y:S05]  /*10850*/  @!P0 BRA `(.L_x_307) ;  /* 0xfffffffc00f08947 */ /* 0x004fea000383ffff */
[----:B------:R-:W-:Y:S05]  /*10860*/  BRA `(.L_x_327) ;  /* 0xfffffff000207947 */ /* 0x000fea000383ffff */
.L_x_315:
[----:B------:R-:W-:Y:S01]  /*10870*/  BSSY B0, `(.L_x_328) ;  /* 0x0000006000007945 */ /* 0x000fe20003800000 */
[----:B------:R-:W-:-:S07]  /*10880*/  IMAD.MOV.U32 R2, RZ, RZ, -0x1 ;  /* 0xffffffffff027424 */ /* 0x000fce00078e00ff */
[----:B------:R-:W-:Y:S05]  /*10890*/  WARPSYNC.COLLECTIVE R2, `(.L_x_329) ;  /* 0x00000000020c7348 */ /* 0x000fea0003c00000 */
[----:B------:R-:W-:Y:S02]  /*108a0*/  ELECT P0, UR62, PT ;  /* 0x00000000003e782f */ /* 0x000fe40003800000 */
[----:B------:R-:W-:Y:S01]  /*108b0*/  MOV R2, UR62 ;  /* 0x0000003e00027c02 */ /* 0x000fe20008000f00 */
[----:B------:R-:W-:Y:S10]  /*108c0*/  ENDCOLLECTIVE ;  /* 0x000000000000791b */ /* 0x000ff40003800000 */
.L_x_329:
[----:B------:R-:W-:Y:S05]  /*108d0*/  BSYNC B0 ;  /* 0x0000000000007941 */ /* 0x000fea0003800000 */
.L_x_328:
[----:B------:R-:W-:Y:S05]  /*108e0*/  BRA `(.L_x_330) ;  /* 0xfffffff800987947 */ /* 0x000fea000383ffff */
.L_x_319:
[----:B0-----:R0:W1:Y:S02]  /*108f0*/  SYNCS.PHASECHK.TRANS64.TRYWAIT P0, [R7+URZ], R2 ;  /* 0x00000002070075a7 */ /* 0x001064000800017f */
[----:B-1----:R-:W-:Y:S05]  /*10900*/  @!P0 NANOSLEEP.SYNCS 0x989680 ;  /* 0x009896800000895d */ /* 0x002fea0003900000 */
[----:B------:R-:W1:Y:S02]  /*10910*/  @!P0 SYNCS.PHASECHK.TRANS64 P0, [R7+URZ], R2 ;  /* 0x00000002070085a7 */ /* 0x000e64000800007f */
[----:B-1----:R-:W-:Y:S05]  /*10920*/  @!P0 BRA `(.L_x_319) ;  /* 0xfffffffc00f08947 */ /* 0x002fea000383ffff */
[----:B------:R-:W-:Y:S05]  /*10930*/  BRA `(.L_x_331) ;  /* 0xfffffff800dc7947 */ /* 0x000fea000383ffff */
.L_x_320:
[----:B0-----:R0:W1:Y:S02]  /*10940*/  SYNCS.PHASECHK.TRANS64.TRYWAIT P0, [R9+URZ], R4 ;  /* 0x00000004090075a7 */ /* 0x001064000800017f */
[----:B-1----:R-:W-:Y:S05]  /*10950*/  @!P0 NANOSLEEP.SYNCS 0x989680 ;  /* 0x009896800000895d */ /* 0x002fea0003900000 */
[----:B------:R-:W1:Y:S02]  /*10960*/  @!P0 SYNCS.PHASECHK.TRANS64 P0, [R9+URZ], R4 ;  /* 0x00000004090085a7 */ /* 0x000e64000800007f */
[----:B-1----:R-:W-:Y:S05]  /*10970*/  @!P0 BRA `(.L_x_320) ;  /* 0xfffffffc00f08947 */ /* 0x002fea000383ffff */
[----:B------:R-:W-:Y:S05]  /*10980*/  BRA `(.L_x_332) ;  /* 0xfffffff800ec7947 */ /* 0x000fea000383ffff */
.L_x_321:
[----:B0-----:R0:W1:Y:S02]  /*10990*/  SYNCS.PHASECHK.TRANS64.TRYWAIT P0, [R6+URZ], R5 ;  /* 0x00000005060075a7 */ /* 0x001064000800017f */
[----:B-1----:R-:W-:Y:S05]  /*109a0*/  @!P0 NANOSLEEP.SYNCS 0x989680 ;  /* 0x009896800000895d */ /* 0x002fea0003900000 */
[----:B------:R-:W1:Y:S02]  /*109b0*/  @!P0 SYNCS.PHASECHK.TRANS64 P0, [R6+URZ], R5 ;  /* 0x00000005060085a7 */ /* 0x000e64000800007f */
[----:B-1----:R-:W-:Y:S05]  /*109c0*/  @!P0 BRA `(.L_x_321) ;  /* 0xfffffffc00f08947 */ /* 0x002fea000383ffff */
[----:B------:R-:W-:Y:S05]  /*109d0*/  BRA `(.L_x_333) ;  /* 0xfffffff800fc7947 */ /* 0x000fea000383ffff */
.L_x_322:
[----:B-1----:R1:W2:Y:S02]  /*109e0*/  SYNCS.PHASECHK.TRANS64.TRYWAIT P0, [R9+URZ], R4 ;  /* 0x00000004090075a7 */ /* 0x0022a4000800017f */
[----:B--2---:R-:W-:Y:S05]  /*109f0*/  @!P0 NANOSLEEP.SYNCS 0x989680 ;  /* 0x009896800000895d */ /* 0x004fea0003900000 */
[----:B------:R-:W2:Y:S02]  /*10a00*/  @!P0 SYNCS.PHASECHK.TRANS64 P0, [R9+URZ], R4 ;  /* 0x00000004090085a7 */ /* 0x000ea4000800007f */
[----:B--2---:R-:W-:Y:S05]  /*10a10*/  @!P0 BRA `(.L_x_322) ;  /* 0xfffffffc00f08947 */ /* 0x004fea000383ffff */
[----:B------:R-:W-:Y:S05]  /*10a20*/  BRA `(.L_x_334) ;  /* 0xfffffffc00047947 */ /* 0x000fea000383ffff */
.L_x_335:
[----:B------:R-:W-:-:S00]  /*10a30*/  BRA `(.L_x_335) ;  /* 0xfffffffc00fc7947 */ /* 0x000fc0000383ffff */
[----:B------:R-:W-:-:S00]  /*10a40*/  NOP ;  /* 0x0000000000007918 */ /* 0x000fc00000000000 */
        /* <DEDUP_REMOVED lines=11> */
.L_x_336:


//--------------------- .nv.shared._ZN7cutlass13device_kernelINS_4gemm6kernel13GemmUniversalIN4cute5tupleIJiiiiEEENS1_10collective13CollectiveMmaINS1_37MainloopSm90TmaGmmaWarpSpecializedFP8ILi5ENS5_IJNS4_1CILi2EEESB_NSA_ILi1EEEEEENS1_35KernelTmaWarpSpecializedCooperativeEEENS5_IJNSA_ILi256EEENSA_ILi128EEENSA_ILi64EEEEEENS_12float_e5m2_tENS5_IJlSC_lEEESK_SL_NS4_8TiledMMAINS4_8MMA_AtomIJNS4_4SM904GMMA31MMA_64x128x32_F32E5M2E5M2_SS_TNILNSP_7ScaleInE1ELSR_1EEEEEENS4_6LayoutINS5_IJSB_SC_SC_EEENS5_IJSC_NSA_ILi0EEESW_EEEEENS5_IJNS4_10UnderscoreESZ_SZ_EEEEENS4_23SM90_TMA_LOAD_MULTICASTENS4_14ComposedLayoutINS4_7SwizzleILi2ELi4ELi3EEENS4_18smem_ptr_flag_bitsILi8EEENSU_INS5_IJNSA_ILi8EEESI_EEENS5_IJSI_SC_EEEEEEEvNS4_8identityES12_S1C_vS1D_EENS_8epilogue10collective6detail29Sm90TmaWarpSpecializedAdapterINS1G_15DefaultEpilogueISK_SL_SL_NS1F_6thread17LinearCombinationISK_Li1EffLNS1K_9ScaleType4KindE0ELNS_15FloatRoundStyleE2ESK_EENS1_15EpilogueDefaultEEEEEvvEEEEvNT_6ParamsE --------------------------
	.section	.nv.shared._ZN7cutlass13device_kernelINS_4gemm6kernel13GemmUniversalIN4cute5tupleIJiiiiEEENS1_10collective13CollectiveMmaINS1_37MainloopSm90TmaGmmaWarpSpecializedFP8ILi5ENS5_IJNS4_1CILi2EEESB_NSA_ILi1EEEEEENS1_35KernelTmaWarpSpecializedCooperativeEEENS5_IJNSA_ILi256EEENSA_ILi128EEENSA_ILi64EEEEEENS_12float_e5m2_tENS5_IJlSC_lEEESK_SL_NS4_8TiledMMAINS4_8MMA_AtomIJNS4_4SM904GMMA31MMA_64x128x32_F32E5M2E5M2_SS_TNILNSP_7ScaleInE1ELSR_1EEEEEENS4_6LayoutINS5_IJSB_SC_SC_EEENS5_IJSC_NSA_ILi0EEESW_EEEEENS5_IJNS4_10UnderscoreESZ_SZ_EEEEENS4_23SM90_TMA_LOAD_MULTICASTENS4_14ComposedLayoutINS4_7SwizzleILi2ELi4ELi3EEENS4_18smem_ptr_flag_bitsILi8EEENSU_INS5_IJNSA_ILi8EEESI_EEENS5_IJSI_SC_EEEEEEEvNS4_8identityES12_S1C_vS1D_EENS_8epilogue10collective6detail29Sm90TmaWarpSpecializedAdapterINS1G_15DefaultEpilogueISK_SL_SL_NS1F_6thread17LinearCombinationISK_Li1EffLNS1K_9ScaleType4KindE0ELNS_15FloatRoundStyleE2ESK_EENS1_15EpilogueDefaultEEEEEvvEEEEvNT_6ParamsE,"aw",@nobits
	.sectionflags	@""
	.align	16
	.zero		1024


//--------------------- .nv.shared.reserved.0     --------------------------
	.section	.nv.shared.reserved.0,"aw",@nobits
	.weak		__nv_reservedSMEM_offset_0_alias
	.size		__nv_reservedSMEM_offset_0_alias, 0, 0
	.other		__nv_reservedSMEM_offset_0_alias,@"STO_CUDA_RESERVED_SHARED STV_DEFAULT"
__nv_reservedSMEM_offset_0_alias:
	.zero		0


//--------------------- .nv.global                --------------------------
	.section	.nv.global,"aw",@nobits
.nv.global:
	.type		_ZN39_INTERNAL_ddb807b9_4_k_cu_fcaaf1a0_58074cute1_E,@object
	.size		_ZN39_INTERNAL_ddb807b9_4_k_cu_fcaaf1a0_58074cute1_E,(_ZN39_INTERNAL_ddb807b9_4_k_cu_fcaaf1a0_58074cuda3std3__45__cpo6cbeginE - _ZN39_INTERNAL_ddb807b9_4_k_cu_fcaaf1a0_58074cute1_E)
_ZN39_INTERNAL_ddb807b9_4_k_cu_fcaaf1a0_58074cute1_E:
	.zero		1
	.type		_ZN39_INTERNAL_ddb807b9_4_k_cu_fcaaf1a0_58074cuda3std3__45__cpo6cbeginE,@object
	.size		_ZN39_INTERNAL_ddb807b9_4_k_cu_fcaaf1a0_58074cuda3std3__45__cpo6cbeginE,(_ZN39_INTERNAL_ddb807b9_4_k_cu_fcaaf1a0_58074cuda3std3__48in_placeE - _ZN39_INTERNAL_ddb807b9_4_k_cu_fcaaf1a0_58074cuda3std3__45__cpo6cbeginE)
_ZN39_INTERNAL_ddb807b9_4_k_cu_fcaaf1a0_58074cuda3std3__45__cpo6cbeginE:
	.zero		1
	.type		_ZN39_INTERNAL_ddb807b9_4_k_cu_fcaaf1a0_58074cuda3std3__48in_placeE,@object
	.size		_ZN39_INTERNAL_ddb807b9_4_k_cu_fcaaf1a0_58074cuda3std3__48in_placeE,(_ZN39_INTERNAL_ddb807b9_4_k_cu_fcaaf1a0_58074cuda3std6ranges3__45__cpo9iter_moveE - _ZN39_INTERNAL_ddb807b9_4_k_cu_fcaaf1a0_58074cuda3std3__48in_placeE)
_ZN39_INTERNAL_ddb807b9_4_k_cu_fcaaf1a0_58074cuda3std3__48in_placeE:
	.zero		1
	.type		_ZN39_INTERNAL_ddb807b9_4_k_cu_fcaaf1a0_58074cuda3std6ranges3__45__cpo9iter_moveE,@object
	.size		_ZN39_INTERNAL_ddb807b9_4_k_cu_fcaaf1a0_58074cuda3std6ranges3__45__cpo9iter_moveE,(_ZN39_INTERNAL_ddb807b9_4_k_cu_fcaaf1a0_58074cuda3std3__45__cpo5beginE - _ZN39_INTERNAL_ddb807b9_4_k_cu_fcaaf1a0_58074cuda3std6ranges3__45__cpo9iter_moveE)
_ZN39_INTERNAL_ddb807b9_4_k_cu_fcaaf1a0_58074cuda3std6ranges3__45__cpo9iter_moveE:
	.zero		1
	.type		_ZN39_INTERNAL_ddb807b9_4_k_cu_fcaaf1a0_58074cuda3std3__45__cpo5beginE,@object
	.size		_ZN39_INTERNAL_ddb807b9_4_k_cu_fcaaf1a0_58074cuda3std3__45__cpo5beginE,(_ZN39_INTERNAL_ddb807b9_4_k_cu_fcaaf1a0_58074cuda3std3__441_GLOBAL__N__ddb807b9_4_k_cu_fcaaf1a0_58076ignoreE - _ZN39_INTERNAL_ddb807b9_4_k_cu_fcaaf1a0_58074cuda3std3__45__cpo5beginE)
_ZN39_INTERNAL_ddb807b9_4_k_cu_fcaaf1a0_58074cuda3std3__45__cpo5beginE:
	.zero		1
	.type		_ZN39_INTERNAL_ddb807b9_4_k_cu_fcaaf1a0_58074cuda3std3__441_GLOBAL__N__ddb807b9_4_k_cu_fcaaf1a0_58076ignoreE,@object
	.size		_ZN39_INTERNAL_ddb807b9_4_k_cu_fcaaf1a0_58074cuda3std3__441_GLOBAL__N__ddb807b9_4_k_cu_fcaaf1a0_58076ignoreE,(_ZN39_INTERNAL_ddb807b9_4_k_cu_fcaaf1a0_58074cute7productE - _ZN39_INTERNAL_ddb807b9_4_k_cu_fcaaf1a0_58074cuda3std3__441_GLOBAL__N__ddb807b9_4_k_cu_fcaaf1a0_58076ignoreE)
_ZN39_INTERNAL_ddb807b9_4_k_cu_fcaaf1a0_58074cuda3std3__441_GLOBAL__N__ddb807b9_4_k_cu_fcaaf1a0_58076ignoreE:
	.zero		1
	.type		_ZN39_INTERNAL_ddb807b9_4_k_cu_fcaaf1a0_58074cute7productE,@object
	.size		_ZN39_INTERNAL_ddb807b9_4_k_cu_fcaaf1a0_58074cute7productE,(_ZN39_INTERNAL_ddb807b9_4_k_cu_fcaaf1a0_58074cuda3std3__45__cpo3endE - _ZN39_INTERNAL_ddb807b9_4_k_cu_fcaaf1a0_58074cute7productE)
_ZN39_INTERNAL_ddb807b9_4_k_cu_fcaaf1a0_58074cute7productE:
	.zero		1
	.type		_ZN39_INTERNAL_ddb807b9_4_k_cu_fcaaf1a0_58074cuda3std3__45__cpo3endE,@object
	.size		_ZN39_INTERNAL_ddb807b9_4_k_cu_fcaaf1a0_58074cuda3std3__45__cpo3endE,(_ZN39_INTERNAL_ddb807b9_4_k_cu_fcaaf1a0_58074cuda3std3__419piecewise_constructE - _ZN39_INTERNAL_ddb807b9_4_k_cu_fcaaf1a0_58074cuda3std3__45__cpo3endE)
_ZN39_INTERNAL_ddb807b9_4_k_cu_fcaaf1a0_58074cuda3std3__45__cpo3endE:
	.zero		1
	.type		_ZN39_INTERNAL_ddb807b9_4_k_cu_fcaaf1a0_58074cuda3std3__419piecewise_constructE,@object
	.size		_ZN39_INTERNAL_ddb807b9_4_k_cu_fcaaf1a0_58074cuda3std3__419piecewise_constructE,(_ZN39_INTERNAL_ddb807b9_4_k_cu_fcaaf1a0_58074cuda3std3__45__cpo4cendE - _ZN39_INTERNAL_ddb807b9_4_k_cu_fcaaf1a0_58074cuda3std3__419piecewise_constructE)
_ZN39_INTERNAL_ddb807b9_4_k_cu_fcaaf1a0_58074cuda3std3__419piecewise_constructE:
	.zero		1
	.type		_ZN39_INTERNAL_ddb807b9_4_k_cu_fcaaf1a0_58074cuda3std3__45__cpo4cendE,@object
	.size		_ZN39_INTERNAL_ddb807b9_4_k_cu_fcaaf1a0_58074cuda3std3__45__cpo4cendE,(_ZN39_INTERNAL_ddb807b9_4_k_cu_fcaaf1a0_58074cuda3std6ranges3__45__cpo4swapE - _ZN39_INTERNAL_ddb807b9_4_k_cu_fcaaf1a0_58074cuda3std3__45__cpo4cendE)
_ZN39_INTERNAL_ddb807b9_4_k_cu_fcaaf1a0_58074cuda3std3__45__cpo4cendE:
	.zero		1
	.type		_ZN39_INTERNAL_ddb807b9_4_k_cu_fcaaf1a0_58074cuda3std6ranges3__45__cpo4swapE,@object
	.size		_ZN39_INTERNAL_ddb807b9_4_k_cu_fcaaf1a0_58074cuda3std6ranges3__45__cpo4swapE,(.L_7 - _ZN39_INTERNAL_ddb807b9_4_k_cu_fcaaf1a0_58074cuda3std6ranges3__45__cpo4swapE)
_ZN39_INTERNAL_ddb807b9_4_k_cu_fcaaf1a0_58074cuda3std6ranges3__45__cpo4swapE:
	.zero		1
.L_7:


//--------------------- .nv.constant0._ZN7cutlass13device_kernelINS_4gemm6kernel13GemmUniversalIN4cute5tupleIJiiiiEEENS1_10collective13CollectiveMmaINS1_37MainloopSm90TmaGmmaWarpSpecializedFP8ILi5ENS5_IJNS4_1CILi2EEESB_NSA_ILi1EEEEEENS1_35KernelTmaWarpSpecializedCooperativeEEENS5_IJNSA_ILi256EEENSA_ILi128EEENSA_ILi64EEEEEENS_12float_e5m2_tENS5_IJlSC_lEEESK_SL_NS4_8TiledMMAINS4_8MMA_AtomIJNS4_4SM904GMMA31MMA_64x128x32_F32E5M2E5M2_SS_TNILNSP_7ScaleInE1ELSR_1EEEEEENS4_6LayoutINS5_IJSB_SC_SC_EEENS5_IJSC_NSA_ILi0EEESW_EEEEENS5_IJNS4_10UnderscoreESZ_SZ_EEEEENS4_23SM90_TMA_LOAD_MULTICASTENS4_14ComposedLayoutINS4_7SwizzleILi2ELi4ELi3EEENS4_18smem_ptr_flag_bitsILi8EEENSU_INS5_IJNSA_ILi8EEESI_EEENS5_IJSI_SC_EEEEEEEvNS4_8identityES12_S1C_vS1D_EENS_8epilogue10collective6detail29Sm90TmaWarpSpecializedAdapterINS1G_15DefaultEpilogueISK_SL_SL_NS1F_6thread17LinearCombinationISK_Li1EffLNS1K_9ScaleType4KindE0ELNS_15FloatRoundStyleE2ESK_EENS1_15EpilogueDefaultEEEEEvvEEEEvNT_6ParamsE --------------------------
	.section	.nv.constant0._ZN7cutlass13device_kernelINS_4gemm6kernel13GemmUniversalIN4cute5tupleIJiiiiEEENS1_10collective13CollectiveMmaINS1_37MainloopSm90TmaGmmaWarpSpecializedFP8ILi5ENS5_IJNS4_1CILi2EEESB_NSA_ILi1EEEEEENS1_35KernelTmaWarpSpecializedCooperativeEEENS5_IJNSA_ILi256EEENSA_ILi128EEENSA_ILi64EEEEEENS_12float_e5m2_tENS5_IJlSC_lEEESK_SL_NS4_8TiledMMAINS4_8MMA_AtomIJNS4_4SM904GMMA31MMA_64x128x32_F32E5M2E5M2_SS_TNILNSP_7ScaleInE1ELSR_1EEEEEENS4_6LayoutINS5_IJSB_SC_SC_EEENS5_IJSC_NSA_ILi0EEESW_EEEEENS5_IJNS4_10UnderscoreESZ_SZ_EEEEENS4_23SM90_TMA_LOAD_MULTICASTENS4_14ComposedLayoutINS4_7SwizzleILi2ELi4ELi3EEENS4_18smem_ptr_flag_bitsILi8EEENSU_INS5_IJNSA_ILi8EEESI_EEENS5_IJSI_SC_EEEEEEEvNS4_8identityES12_S1C_vS1D_EENS_8epilogue10collective6detail29Sm90TmaWarpSpecializedAdapterINS1G_15DefaultEpilogueISK_SL_SL_NS1F_6thread17LinearCombinationISK_Li1EffLNS1K_9ScaleType4KindE0ELNS_15FloatRoundStyleE2ESK_EENS1_15EpilogueDefaultEEEEEvvEEEEvNT_6ParamsE,"a",@progbits
	.sectionflags	@""
	.align	4
.nv.constant0._ZN7cutlass13device_kernelINS_4gemm6kernel13GemmUniversalIN4cute5tupleIJiiiiEEENS1_10collective13CollectiveMmaINS1_37MainloopSm90TmaGmmaWarpSpecializedFP8ILi5ENS5_IJNS4_1CILi2EEESB_NSA_ILi1EEEEEENS1_35KernelTmaWarpSpecializedCooperativeEEENS5_IJNSA_ILi256EEENSA_ILi128EEENSA_ILi64EEEEEENS_12float_e5m2_tENS5_IJlSC_lEEESK_SL_NS4_8TiledMMAINS4_8MMA_AtomIJNS4_4SM904GMMA31MMA_64x128x32_F32E5M2E5M2_SS_TNILNSP_7ScaleInE1ELSR_1EEEEEENS4_6LayoutINS5_IJSB_SC_SC_EEENS5_IJSC_NSA_ILi0EEESW_EEEEENS5_IJNS4_10UnderscoreESZ_SZ_EEEEENS4_23SM90_TMA_LOAD_MULTICASTENS4_14ComposedLayoutINS4_7SwizzleILi2ELi4ELi3EEENS4_18smem_ptr_flag_bitsILi8EEENSU_INS5_IJNSA_ILi8EEESI_EEENS5_IJSI_SC_EEEEEEEvNS4_8identityES12_S1C_vS1D_EENS_8epilogue10collective6detail29Sm90TmaWarpSpecializedAdapterINS1G_15DefaultEpilogueISK_SL_SL_NS1F_6thread17LinearCombinationISK_Li1EffLNS1K_9ScaleType4KindE0ELNS_15FloatRoundStyleE2ESK_EENS1_15EpilogueDefaultEEEEEvvEEEEvNT_6ParamsE:
	.zero		1664


//--------------------- SYMBOLS --------------------------

	.type		.nv.reservedSmem.offset0,@object
	.size		.nv.reservedSmem.offset0,0x4
